// auto-generated by cutlass_sweep.gemm — config: {"arch": "sm_100", "cluster_m": 2, "cluster_n": 2, "dtype": "bf16", "stages": 3, "tile_k": 64, "tile_m": 64, "tile_n": 256}
#include "cutlass/cutlass.h"
#include "cutlass/gemm/collective/collective_builder.hpp"
#include "cutlass/gemm/device/gemm_universal_adapter.h"
#include "cutlass/gemm/kernel/gemm_universal.hpp"
#include "cutlass/epilogue/collective/collective_builder.hpp"

using ElemA = cutlass::bfloat16_t;
using ElemB = cutlass::bfloat16_t;
using ElemCD = cutlass::bfloat16_t;
using Acc  = float;
using TileShape    = cute::Shape<cute::_64, cute::_256, cute::_64>;
using ClusterShape = cute::Shape<cute::_2, cute::_2, cute::_1>;

using CollectiveEpilogue = typename cutlass::epilogue::collective::CollectiveBuilder<
    cutlass::arch::Sm100, cutlass::arch::OpClassTensorOp,
    TileShape, ClusterShape,
    cutlass::epilogue::collective::EpilogueTileAuto,
    Acc, Acc,
    ElemCD, cutlass::layout::RowMajor, 128 / cutlass::sizeof_bits<ElemCD>::value,
    ElemCD, cutlass::layout::RowMajor, 128 / cutlass::sizeof_bits<ElemCD>::value,
    cutlass::epilogue::collective::EpilogueScheduleAuto
  >::CollectiveOp;

using CollectiveMainloop = typename cutlass::gemm::collective::CollectiveBuilder<
    cutlass::arch::Sm100, cutlass::arch::OpClassTensorOp,
    ElemA, cutlass::layout::RowMajor, 128 / cutlass::sizeof_bits<ElemA>::value,
    ElemB, cutlass::layout::ColumnMajor, 128 / cutlass::sizeof_bits<ElemB>::value,
    Acc,
    TileShape, ClusterShape,
    cutlass::gemm::collective::StageCount<3>,
    cutlass::gemm::collective::KernelScheduleAuto
  >::CollectiveOp;

using GemmKernel = cutlass::gemm::kernel::GemmUniversal<
    cute::Shape<int,int,int,int>,
    CollectiveMainloop,
    CollectiveEpilogue
>;
using Gemm = cutlass::gemm::device::GemmUniversalAdapter<GemmKernel>;

// Force the device kernel symbol into the cubin without needing a host main.
auto* _anchor = &cutlass::device_kernel<GemmKernel>;


// ===== COMPILED SASS (sm_100a) =====

	.target	sm_100a

	.elftype	@"ET_EXEC"


//--------------------- .note.nv.tkinfo           --------------------------
	.section	.note.nv.tkinfo,"",@"SHT_NOTE"
	.sectionflags	@"SHF_NOTE_NV_TKINFO"
	.tkinfo
        /*0018*/ 	.word	0x00000002
        /*0030*/ 	.string	""
        /*0030*/ 	.string	"ptxas"
        /*0030*/ 	.string	"Cuda compilation tools, release 13.0, V13.0.88"
        /*0030*/ 	.string	"Build cuda_13.0.r13.0/compiler.36424714_0"
        /*0030*/ 	.string	"-arch sm_100a -m 64 "



//--------------------- .note.nv.cuinfo           --------------------------
	.section	.note.nv.cuinfo,"",@"SHT_NOTE"
	.sectionflags	@"SHF_NOTE_NV_CUINFO"
        /*0018*/ 	.short	0x0002
        /*001a*/ 	.short	0x0064
        /*001c*/ 	.short	0x0082
	.zero		2


//--------------------- .nv.info                  --------------------------
	.section	.nv.info,"",@"SHT_CUDA_INFO"
	.align	4


	//----- nvinfo : EIATTR_REGCOUNT
	.align		4
        /*0000*/ 	.byte	0x04, 0x2f
        /*0002*/ 	.short	(.L_19 - .L_18)
	.align		4
.L_18:
        /*0004*/ 	.word	index@(_ZN7cutlass13device_kernelINS_4gemm6kernel13GemmUniversalIN4cute5tupleIJiiiiEEENS1_10collective13CollectiveMmaINS1_35MainloopSm100TmaUmmaWarpSpecializedILi3ELi2ELi4ENS5_IJNS4_1CILi2EEESB_NSA_ILi1EEEEEEEENS5_IJNSA_ILi64EEENSA_ILi256EEESF_EEENS_10bfloat16_tENS5_IJlSC_lEEESI_SJ_NS4_8TiledMMAINS4_8MMA_AtomIJNS4_20SM100_MMA_F16BF16_SSISI_SI_fLi64ELi256ELNS4_4UMMA5MajorE0ELSO_0ELNSN_7ScaleInE0ELSP_0EEEEEENS4_6LayoutINS5_IJSC_SC_SC_EEENS5_IJNSA_ILi0EEESU_SU_EEEEENS5_IJNS4_10UnderscoreESX_SX_EEEEENS4_23SM90_TMA_LOAD_MULTICASTENS4_14ComposedLayoutINS4_7SwizzleILi3ELi4ELi3EEENS4_18smem_ptr_flag_bitsILi16EEENSS_INS5_IJNSA_ILi8EEESF_EEENS5_IJSF_SC_EEEEEEEvNS4_8identityES10_S1A_vS1B_EENS_8epilogue10collective18CollectiveEpilogueINS1D_23Sm100TmaWarpSpecializedILi4ELi2ELi32ELb1ELb0EEEJSH_NS5_IJNSS_ISF_SC_EES1I_EEESI_SJ_SI_SJ_NS1D_6fusion15FusionCallbacksIS1H_NS1K_17LinearCombinationISI_fSI_fLNS_15FloatRoundStyleE2EEESH_S1J_JEEENS4_5SM1004TMEM4LOAD26SM100_TMEM_LOAD_16dp256b8xENS4_13SM90_TMA_LOADES1A_NS4_17SM75_U32x4_LDSM_NENS4_14SM90_TMA_STOREES1A_NS4_17SM90_U32x4_STSM_NENS4_39AutoVectorizingCopyWithAssumedAlignmentILi128EEEEEEvvEEEEvNT_6ParamsE)
        /*0008*/ 	.word	0x0000007a


	//----- nvinfo : EIATTR_FRAME_SIZE
	.align		4
.L_19:
        /*000c*/ 	.byte	0x04, 0x11
        /*000e*/ 	.short	(.L_21 - .L_20)
	.align		4
.L_20:
        /*0010*/ 	.word	index@($__internal_2_$__cuda_sm10x_tcgen05_guardrail_trap_unallocated_columns_being_dealloced)
        /*0014*/ 	.word	0x00000000


	//----- nvinfo : EIATTR_FRAME_SIZE
	.align		4
.L_21:
        /*0018*/ 	.byte	0x04, 0x11
        /*001a*/ 	.short	(.L_23 - .L_22)
	.align		4
.L_22:
        /*001c*/ 	.word	index@($__internal_1_$__cuda_sm10x_tcgen05_guardrail_trap_phase_invalid_during_alloc)
        /*0020*/ 	.word	0x00000000


	//----- nvinfo : EIATTR_FRAME_SIZE
	.align		4
.L_23:
        /*0024*/ 	.byte	0x04, 0x11
        /*0026*/ 	.short	(.L_25 - .L_24)
	.align		4
.L_24:
        /*0028*/ 	.word	index@($__internal_0_$__cuda_sm10x_tcgen05_guardrail_trap_col_being_dealloced_not_returned_by_alloc)
        /*002c*/ 	.word	0x00000000


	//----- nvinfo : EIATTR_FRAME_SIZE
	.align		4
.L_25:
        /*0030*/ 	.byte	0x04, 0x11
        /*0032*/ 	.short	(.L_27 - .L_26)
	.align		4
.L_26:
        /*0034*/ 	.word	index@(_ZN7cutlass13device_kernelINS_4gemm6kernel13GemmUniversalIN4cute5tupleIJiiiiEEENS1_10collective13CollectiveMmaINS1_35MainloopSm100TmaUmmaWarpSpecializedILi3ELi2ELi4ENS5_IJNS4_1CILi2EEESB_NSA_ILi1EEEEEEEENS5_IJNSA_ILi64EEENSA_ILi256EEESF_EEENS_10bfloat16_tENS5_IJlSC_lEEESI_SJ_NS4_8TiledMMAINS4_8MMA_AtomIJNS4_20SM100_MMA_F16BF16_SSISI_SI_fLi64ELi256ELNS4_4UMMA5MajorE0ELSO_0ELNSN_7ScaleInE0ELSP_0EEEEEENS4_6LayoutINS5_IJSC_SC_SC_EEENS5_IJNSA_ILi0EEESU_SU_EEEEENS5_IJNS4_10UnderscoreESX_SX_EEEEENS4_23SM90_TMA_LOAD_MULTICASTENS4_14ComposedLayoutINS4_7SwizzleILi3ELi4ELi3EEENS4_18smem_ptr_flag_bitsILi16EEENSS_INS5_IJNSA_ILi8EEESF_EEENS5_IJSF_SC_EEEEEEEvNS4_8identityES10_S1A_vS1B_EENS_8epilogue10collective18CollectiveEpilogueINS1D_23Sm100TmaWarpSpecializedILi4ELi2ELi32ELb1ELb0EEEJSH_NS5_IJNSS_ISF_SC_EES1I_EEESI_SJ_SI_SJ_NS1D_6fusion15FusionCallbacksIS1H_NS1K_17LinearCombinationISI_fSI_fLNS_15FloatRoundStyleE2EEESH_S1J_JEEENS4_5SM1004TMEM4LOAD26SM100_TMEM_LOAD_16dp256b8xENS4_13SM90_TMA_LOADES1A_NS4_17SM75_U32x4_LDSM_NENS4_14SM90_TMA_STOREES1A_NS4_17SM90_U32x4_STSM_NENS4_39AutoVectorizingCopyWithAssumedAlignmentILi128EEEEEEvvEEEEvNT_6ParamsE)
        /*0038*/ 	.word	0x00000000


	//----- nvinfo : EIATTR_MIN_STACK_SIZE
	.align		4
.L_27:
        /*003c*/ 	.byte	0x04, 0x12
        /*003e*/ 	.short	(.L_29 - .L_28)
	.align		4
.L_28:
        /*0040*/ 	.word	index@(_ZN7cutlass13device_kernelINS_4gemm6kernel13GemmUniversalIN4cute5tupleIJiiiiEEENS1_10collective13CollectiveMmaINS1_35MainloopSm100TmaUmmaWarpSpecializedILi3ELi2ELi4ENS5_IJNS4_1CILi2EEESB_NSA_ILi1EEEEEEEENS5_IJNSA_ILi64EEENSA_ILi256EEESF_EEENS_10bfloat16_tENS5_IJlSC_lEEESI_SJ_NS4_8TiledMMAINS4_8MMA_AtomIJNS4_20SM100_MMA_F16BF16_SSISI_SI_fLi64ELi256ELNS4_4UMMA5MajorE0ELSO_0ELNSN_7ScaleInE0ELSP_0EEEEEENS4_6LayoutINS5_IJSC_SC_SC_EEENS5_IJNSA_ILi0EEESU_SU_EEEEENS5_IJNS4_10UnderscoreESX_SX_EEEEENS4_23SM90_TMA_LOAD_MULTICASTENS4_14ComposedLayoutINS4_7SwizzleILi3ELi4ELi3EEENS4_18smem_ptr_flag_bitsILi16EEENSS_INS5_IJNSA_ILi8EEESF_EEENS5_IJSF_SC_EEEEEEEvNS4_8identityES10_S1A_vS1B_EENS_8epilogue10collective18CollectiveEpilogueINS1D_23Sm100TmaWarpSpecializedILi4ELi2ELi32ELb1ELb0EEEJSH_NS5_IJNSS_ISF_SC_EES1I_EEESI_SJ_SI_SJ_NS1D_6fusion15FusionCallbacksIS1H_NS1K_17LinearCombinationISI_fSI_fLNS_15FloatRoundStyleE2EEESH_S1J_JEEENS4_5SM1004TMEM4LOAD26SM100_TMEM_LOAD_16dp256b8xENS4_13SM90_TMA_LOADES1A_NS4_17SM75_U32x4_LDSM_NENS4_14SM90_TMA_STOREES1A_NS4_17SM90_U32x4_STSM_NENS4_39AutoVectorizingCopyWithAssumedAlignmentILi128EEEEEEvvEEEEvNT_6ParamsE)
        /*0044*/ 	.word	0x00000000
.L_29:


//--------------------- .nv.compat                --------------------------
	.section	.nv.compat,"",@"SHT_CUDA_COMPAT_INFO"
	.align	4
        /*0000*/ 	.byte	0x02, 0x09, 0x01, 0x00, 0x02, 0x02, 0x02, 0x00, 0x02, 0x05, 0x05, 0x00, 0x03, 0x07, 0x01, 0x01
        /*0010*/ 	.byte	0x02, 0x03, 0x01, 0x00, 0x02, 0x06, 0x01, 0x00, 0x04, 0x0b, 0x08, 0x00, 0x09, 0x00, 0x00, 0x00
        /*0020*/ 	.byte	0x00, 0x00, 0x00, 0x00


//--------------------- .nv.info._ZN7cutlass13device_kernelINS_4gemm6kernel13GemmUniversalIN4cute5tupleIJiiiiEEENS1_10collective13CollectiveMmaINS1_35MainloopSm100TmaUmmaWarpSpecializedILi3ELi2ELi4ENS5_IJNS4_1CILi2EEESB_NSA_ILi1EEEEEEEENS5_IJNSA_ILi64EEENSA_ILi256EEESF_EEENS_10bfloat16_tENS5_IJlSC_lEEESI_SJ_NS4_8TiledMMAINS4_8MMA_AtomIJNS4_20SM100_MMA_F16BF16_SSISI_SI_fLi64ELi256ELNS4_4UMMA5MajorE0ELSO_0ELNSN_7ScaleInE0ELSP_0EEEEEENS4_6LayoutINS5_IJSC_SC_SC_EEENS5_IJNSA_ILi0EEESU_SU_EEEEENS5_IJNS4_10UnderscoreESX_SX_EEEEENS4_23SM90_TMA_LOAD_MULTICASTENS4_14ComposedLayoutINS4_7SwizzleILi3ELi4ELi3EEENS4_18smem_ptr_flag_bitsILi16EEENSS_INS5_IJNSA_ILi8EEESF_EEENS5_IJSF_SC_EEEEEEEvNS4_8identityES10_S1A_vS1B_EENS_8epilogue10collective18CollectiveEpilogueINS1D_23Sm100TmaWarpSpecializedILi4ELi2ELi32ELb1ELb0EEEJSH_NS5_IJNSS_ISF_SC_EES1I_EEESI_SJ_SI_SJ_NS1D_6fusion15FusionCallbacksIS1H_NS1K_17LinearCombinationISI_fSI_fLNS_15FloatRoundStyleE2EEESH_S1J_JEEENS4_5SM1004TMEM4LOAD26SM100_TMEM_LOAD_16dp256b8xENS4_13SM90_TMA_LOADES1A_NS4_17SM75_U32x4_LDSM_NENS4_14SM90_TMA_STOREES1A_NS4_17SM90_U32x4_STSM_NENS4_39AutoVectorizingCopyWithAssumedAlignmentILi128EEEEEEvvEEEEvNT_6ParamsE --------------------------
	.section	.nv.info._ZN7cutlass13device_kernelINS_4gemm6kernel13GemmUniversalIN4cute5tupleIJiiiiEEENS1_10collective13CollectiveMmaINS1_35MainloopSm100TmaUmmaWarpSpecializedILi3ELi2ELi4ENS5_IJNS4_1CILi2EEESB_NSA_ILi1EEEEEEEENS5_IJNSA_ILi64EEENSA_ILi256EEESF_EEENS_10bfloat16_tENS5_IJlSC_lEEESI_SJ_NS4_8TiledMMAINS4_8MMA_AtomIJNS4_20SM100_MMA_F16BF16_SSISI_SI_fLi64ELi256ELNS4_4UMMA5MajorE0ELSO_0ELNSN_7ScaleInE0ELSP_0EEEEEENS4_6LayoutINS5_IJSC_SC_SC_EEENS5_IJNSA_ILi0EEESU_SU_EEEEENS5_IJNS4_10UnderscoreESX_SX_EEEEENS4_23SM90_TMA_LOAD_MULTICASTENS4_14ComposedLayoutINS4_7SwizzleILi3ELi4ELi3EEENS4_18smem_ptr_flag_bitsILi16EEENSS_INS5_IJNSA_ILi8EEESF_EEENS5_IJSF_SC_EEEEEEEvNS4_8identityES10_S1A_vS1B_EENS_8epilogue10collective18CollectiveEpilogueINS1D_23Sm100TmaWarpSpecializedILi4ELi2ELi32ELb1ELb0EEEJSH_NS5_IJNSS_ISF_SC_EES1I_EEESI_SJ_SI_SJ_NS1D_6fusion15FusionCallbacksIS1H_NS1K_17LinearCombinationISI_fSI_fLNS_15FloatRoundStyleE2EEESH_S1J_JEEENS4_5SM1004TMEM4LOAD26SM100_TMEM_LOAD_16dp256b8xENS4_13SM90_TMA_LOADES1A_NS4_17SM75_U32x4_LDSM_NENS4_14SM90_TMA_STOREES1A_NS4_17SM90_U32x4_STSM_NENS4_39AutoVectorizingCopyWithAssumedAlignmentILi128EEEEEEvvEEEEvNT_6ParamsE,"",@"SHT_CUDA_INFO"
	.sectionflags	@""
	.align	4


	//----- nvinfo : EIATTR_CUDA_API_VERSION
	.align		4
        /*0000*/ 	.byte	0x04, 0x37
        /*0002*/ 	.short	(.L_31 - .L_30)
.L_30:
        /*0004*/ 	.word	0x00000082


	//----- nvinfo : EIATTR_KPARAM_INFO
	.align		4
.L_31:
        /*0008*/ 	.byte	0x04, 0x17
        /*000a*/ 	.short	(.L_33 - .L_32)
.L_32:
        /*000c*/ 	.word	0x00000000
        /*0010*/ 	.short	0x0000
        /*0012*/ 	.short	0x0000
        /*0014*/ 	.byte	0x00, 0xf0, 0x01, 0x20


	//----- nvinfo : EIATTR_AT_ENTRY_FRAGMENTS
	.align		4
.L_33:
        /*0018*/ 	.byte	0x04, 0x4f
        /*001a*/ 	.short	(.L_35 - .L_34)


	//   ....[0]....
.L_34:
        /*001c*/ 	.word	0x00000006


	//----- nvinfo : EIATTR_RESERVED_SMEM_USED
	.align		4
.L_35:
        /*0020*/ 	.byte	0x01, 0x41
	.zero		2


	//----- nvinfo : EIATTR_SPARSE_MMA_MASK
	.align		4
        /*0024*/ 	.byte	0x03, 0x50
        /*0026*/ 	.short	0x0000


	//----- nvinfo : EIATTR_TCGEN05_1CTA_USED
	.align		4
        /*0028*/ 	.byte	0x01, 0x51
	.zero		2


	//----- nvinfo : EIATTR_MAXREG_COUNT
	.align		4
        /*002c*/ 	.byte	0x03, 0x1b
        /*002e*/ 	.short	0x00ff


	//----- nvinfo : EIATTR_NUM_BARRIERS
	.align		4
        /*0030*/ 	.byte	0x02, 0x4c
        /*0032*/ 	.byte	0x07
	.zero		1


	//----- nvinfo : EIATTR_EXTERNS
	.align		4
        /*0034*/ 	.byte	0x04, 0x0f
        /*0036*/ 	.short	(.L_37 - .L_36)


	//   ....[0]....
	.align		4
.L_36:
        /*0038*/ 	.word	index@(__assertfail)


	//----- nvinfo : EIATTR_MERCURY_ISA_VERSION
	.align		4
.L_37:
        /*003c*/ 	.byte	0x03, 0x5f
        /*003e*/ 	.short	0x0101


	//----- nvinfo : EIATTR_INT_WARP_WIDE_INSTR_OFFSETS
	.align		4
        /*0040*/ 	.byte	0x04, 0x31
        /*0042*/ 	.short	(.L_39 - .L_38)


	//   ....[0]....
.L_38:
        /*0044*/ 	.word	0x00003e20


	//   ....[1]....
        /*0048*/ 	.word	0x00003e40


	//   ....[2]....
        /*004c*/ 	.word	0x00003e70


	//   ....[3]....
        /*0050*/ 	.word	0x000049f0


	//   ....[4]....
        /*0054*/ 	.word	0x00004a60


	//   ....[5]....
        /*0058*/ 	.word	0x00004b30


	//   ....[6]....
        /*005c*/ 	.word	0x00004bb0


	//   ....[7]....
        /*0060*/ 	.word	0x00004ca0


	//   ....[8]....
        /*0064*/ 	.word	0x00004d20


	//   ....[9]....
        /*0068*/ 	.word	0x00004e00


	//   ....[10]....
        /*006c*/ 	.word	0x00004eb0


	//----- nvinfo : EIATTR_COOP_GROUP_MASK_REGIDS
	.align		4
.L_39:
        /*0070*/ 	.byte	0x04, 0x29
        /*0072*/ 	.short	(.L_41 - .L_40)


	//   ....[0]....
.L_40:
        /*0074*/ 	.word	0xffffffff


	//   ....[1]....
        /*0078*/ 	.word	0xffffffff


	//   ....[2]....
        /*007c*/ 	.word	0xffffffff


	//   ....[3]....
        /*0080*/ 	.word	0xffffffff


	//   ....[4]....
        /*0084*/ 	.word	0xffffffff


	//   ....[5]....
        /*0088*/ 	.word	0xffffffff


	//   ....[6]....
        /*008c*/ 	.word	0xffffffff


	//   ....[7]....
        /*0090*/ 	.word	0xffffffff


	//   ....[8]....
        /*0094*/ 	.word	0xffffffff


	//   ....[9]....
        /*0098*/ 	.word	0xffffffff


	//   ....[10]....
        /*009c*/ 	.word	0xffffffff


	//   ....[11]....
        /*00a0*/ 	.word	0xffffffff


	//   ....[12]....
        /*00a4*/ 	.word	0xffffffff


	//   ....[13]....
        /*00a8*/ 	.word	0xffffffff


	//----- nvinfo : EIATTR_COOP_GROUP_INSTR_OFFSETS
	.align		4
.L_41:
        /*00ac*/ 	.byte	0x04, 0x28
        /*00ae*/ 	.short	(.L_43 - .L_42)


	//   ....[0]....
.L_42:
        /*00b0*/ 	.word	0x00000080


	//   ....[1]....
        /*00b4*/ 	.word	0x000004f0


	//   ....[2]....
        /*00b8*/ 	.word	0x00000680


	//   ....[3]....
        /*00bc*/ 	.word	0x00000820


	//   ....[4]....
        /*00c0*/ 	.word	0x00000920


	//   ....[5]....
        /*00c4*/ 	.word	0x00000a90


	//   ....[6]....
        /*00c8*/ 	.word	0x00000c30


	//   ....[7]....
        /*00cc*/ 	.word	0x00000de0


	//   ....[8]....
        /*00d0*/ 	.word	0x000021b0


	//   ....[9]....
        /*00d4*/ 	.word	0x00003010


	//   ....[10]....
        /*00d8*/ 	.word	0x00003220


	//   ....[11]....
        /*00dc*/ 	.word	0x00003250


	//   ....[12]....
        /*00e0*/ 	.word	0x00003d00


	//   ....[13]....
        /*00e4*/ 	.word	0x00003f30


	//----- nvinfo : EIATTR_VRC_CTA_INIT_COUNT
	.align		4
.L_43:
        /*00e8*/ 	.byte	0x02, 0x4a
        /*00ea*/ 	.byte	0x80
	.zero		1


	//----- nvinfo : EIATTR_SYSCALL_OFFSETS
	.align		4
        /*00ec*/ 	.byte	0x04, 0x46
        /*00ee*/ 	.short	(.L_45 - .L_44)


	//   ....[0]....
.L_44:
        /*00f0*/ 	.word	0x00005b40


	//   ....[1]....
        /*00f4*/ 	.word	0x00005c30


	//   ....[2]....
        /*00f8*/ 	.word	0x000064a0


	//   ....[3]....
        /*00fc*/ 	.word	0x00007160


	//   ....[4]....
        /*0100*/ 	.word	0x00007dd0


	//   ....[5]....
        /*0104*/ 	.word	0x00008a30


	//----- nvinfo : EIATTR_MBARRIER_INSTR_OFFSETS
	.align		4
.L_45:
        /*0108*/ 	.byte	0x04, 0x39
        /*010a*/ 	.short	(.L_47 - .L_46)


	//   ....[0]....
.L_46:
        /*010c*/ 	.word	0x00000610
        /*0110*/ 	.word	0x000000ff
        /*0114*/ 	.word	0x00000000
        /*0118*/ 	.short	0x0100
        /*011a*/ 	.byte	0x04
	.zero		1


	//   ....[1]....
        /*011c*/ 	.word	0x00000620
        /*0120*/ 	.word	0x000000ff
        /*0124*/ 	.word	0x00000018
        /*0128*/ 	.short	0x0100
        /*012a*/ 	.byte	0x04
	.zero		1


	//   ....[2]....
        /*012c*/ 	.word	0x00000630
        /*0130*/ 	.word	0x000000ff
        /*0134*/ 	.word	0x00000008
        /*0138*/ 	.short	0x0100
        /*013a*/ 	.byte	0x04
	.zero		1


	//   ....[3]....
        /*013c*/ 	.word	0x00000640
        /*0140*/ 	.word	0x000000ff
        /*0144*/ 	.word	0x00000020
        /*0148*/ 	.short	0x0100
        /*014a*/ 	.byte	0x04
	.zero		1


	//   ....[4]....
        /*014c*/ 	.word	0x00000650
        /*0150*/ 	.word	0x000000ff
        /*0154*/ 	.word	0x00000010
        /*0158*/ 	.short	0x0100
        /*015a*/ 	.byte	0x04
	.zero		1


	//   ....[5]....
        /*015c*/ 	.word	0x00000660
        /*0160*/ 	.word	0x000000ff
        /*0164*/ 	.word	0x00000028
        /*0168*/ 	.short	0x0100
        /*016a*/ 	.byte	0x04
	.zero		1


	//   ....[6]....
        /*016c*/ 	.word	0x00000790
        /*0170*/ 	.word	0x000000ff
        /*0174*/ 	.word	0x00000030
        /*0178*/ 	.short	0x0100
        /*017a*/ 	.byte	0x04
	.zero		1


	//   ....[7]....
        /*017c*/ 	.word	0x000007a0
        /*0180*/ 	.word	0x000000ff
        /*0184*/ 	.word	0x00000050
        /*0188*/ 	.short	0x0100
        /*018a*/ 	.byte	0x04
	.zero		1


	//   ....[8]....
        /*018c*/ 	.word	0x000007b0
        /*0190*/ 	.word	0x000000ff
        /*0194*/ 	.word	0x00000038
        /*0198*/ 	.short	0x0100
        /*019a*/ 	.byte	0x04
	.zero		1


	//   ....[9]....
        /*019c*/ 	.word	0x000007c0
        /*01a0*/ 	.word	0x000000ff
        /*01a4*/ 	.word	0x00000058
        /*01a8*/ 	.short	0x0100
        /*01aa*/ 	.byte	0x04
	.zero		1


	//   ....[10]....
        /*01ac*/ 	.word	0x000007d0
        /*01b0*/ 	.word	0x000000ff
        /*01b4*/ 	.word	0x00000040
        /*01b8*/ 	.short	0x0100
        /*01ba*/ 	.byte	0x04
	.zero		1


	//   ....[11]....
        /*01bc*/ 	.word	0x000007e0
        /*01c0*/ 	.word	0x000000ff
        /*01c4*/ 	.word	0x00000060
        /*01c8*/ 	.short	0x0100
        /*01ca*/ 	.byte	0x04
	.zero		1


	//   ....[12]....
        /*01cc*/ 	.word	0x000007f0
        /*01d0*/ 	.word	0x000000ff
        /*01d4*/ 	.word	0x00000048
        /*01d8*/ 	.short	0x0100
        /*01da*/ 	.byte	0x04
	.zero		1


	//   ....[13]....
        /*01dc*/ 	.word	0x00000800
        /*01e0*/ 	.word	0x000000ff
        /*01e4*/ 	.word	0x00000068
        /*01e8*/ 	.short	0x0100
        /*01ea*/ 	.byte	0x04
	.zero		1


	//   ....[14]....
        /*01ec*/ 	.word	0x000008f0
        /*01f0*/ 	.word	0x000000ff
        /*01f4*/ 	.word	0x00000070
        /*01f8*/ 	.short	0x0100
        /*01fa*/ 	.byte	0x06
	.zero		1


	//   ....[15]....
        /*01fc*/ 	.word	0x00000900
        /*0200*/ 	.word	0x000000ff
        /*0204*/ 	.word	0x00000078
        /*0208*/ 	.short	0x0100
        /*020a*/ 	.byte	0x06
	.zero		1


	//   ....[16]....
        /*020c*/ 	.word	0x00000a40
        /*0210*/ 	.word	0x000000ff
        /*0214*/ 	.word	0x00000080
        /*0218*/ 	.short	0x0100
        /*021a*/ 	.byte	0x06
	.zero		1


	//   ....[17]....
        /*021c*/ 	.word	0x00000a50
        /*0220*/ 	.word	0x000000ff
        /*0224*/ 	.word	0x00000090
        /*0228*/ 	.short	0x0100
        /*022a*/ 	.byte	0x06
	.zero		1


	//   ....[18]....
        /*022c*/ 	.word	0x00000a60
        /*0230*/ 	.word	0x000000ff
        /*0234*/ 	.word	0x00000088
        /*0238*/ 	.short	0x0100
        /*023a*/ 	.byte	0x06
	.zero		1


	//   ....[19]....
        /*023c*/ 	.word	0x00000a70
        /*0240*/ 	.word	0x000000ff
        /*0244*/ 	.word	0x00000098
        /*0248*/ 	.short	0x0100
        /*024a*/ 	.byte	0x06
	.zero		1


	//   ....[20]....
        /*024c*/ 	.word	0x00000ba0
        /*0250*/ 	.word	0x000000ff
        /*0254*/ 	.word	0x000000a0
        /*0258*/ 	.short	0x0100
        /*025a*/ 	.byte	0x04
	.zero		1


	//   ....[21]....
        /*025c*/ 	.word	0x00000bb0
        /*0260*/ 	.word	0x000000ff
        /*0264*/ 	.word	0x000000c0
        /*0268*/ 	.short	0x0100
        /*026a*/ 	.byte	0x04
	.zero		1


	//   ....[22]....
        /*026c*/ 	.word	0x00000bc0
        /*0270*/ 	.word	0x000000ff
        /*0274*/ 	.word	0x000000a8
        /*0278*/ 	.short	0x0100
        /*027a*/ 	.byte	0x04
	.zero		1


	//   ....[23]....
        /*027c*/ 	.word	0x00000bd0
        /*0280*/ 	.word	0x000000ff
        /*0284*/ 	.word	0x000000c8
        /*0288*/ 	.short	0x0100
        /*028a*/ 	.byte	0x04
	.zero		1


	//   ....[24]....
        /*028c*/ 	.word	0x00000be0
        /*0290*/ 	.word	0x000000ff
        /*0294*/ 	.word	0x000000b0
        /*0298*/ 	.short	0x0100
        /*029a*/ 	.byte	0x04
	.zero		1


	//   ....[25]....
        /*029c*/ 	.word	0x00000bf0
        /*02a0*/ 	.word	0x000000ff
        /*02a4*/ 	.word	0x000000d0
        /*02a8*/ 	.short	0x0100
        /*02aa*/ 	.byte	0x04
	.zero		1


	//   ....[26]....
        /*02ac*/ 	.word	0x00000c00
        /*02b0*/ 	.word	0x000000ff
        /*02b4*/ 	.word	0x000000b8
        /*02b8*/ 	.short	0x0100
        /*02ba*/ 	.byte	0x04
	.zero		1


	//   ....[27]....
        /*02bc*/ 	.word	0x00000c10
        /*02c0*/ 	.word	0x000000ff
        /*02c4*/ 	.word	0x000000d8
        /*02c8*/ 	.short	0x0100
        /*02ca*/ 	.byte	0x04
	.zero		1


	//   ....[28]....
        /*02cc*/ 	.word	0x00000d00
        /*02d0*/ 	.word	0x000000ff
        /*02d4*/ 	.word	0x000000e0
        /*02d8*/ 	.short	0x0100
        /*02da*/ 	.byte	0x04
	.zero		1


	//   ....[29]....
        /*02dc*/ 	.word	0x00000d10
        /*02e0*/ 	.word	0x000000ff
        /*02e4*/ 	.word	0x000000f0
        /*02e8*/ 	.short	0x0100
        /*02ea*/ 	.byte	0x04
	.zero		1


	//   ....[30]....
        /*02ec*/ 	.word	0x00000d20
        /*02f0*/ 	.word	0x000000ff
        /*02f4*/ 	.word	0x000000e8
        /*02f8*/ 	.short	0x0100
        /*02fa*/ 	.byte	0x04
	.zero		1


	//   ....[31]....
        /*02fc*/ 	.word	0x00000d30
        /*0300*/ 	.word	0x000000ff
        /*0304*/ 	.word	0x000000f8
        /*0308*/ 	.short	0x0100
        /*030a*/ 	.byte	0x04
	.zero		1


	//   ....[32]....
        /*030c*/ 	.word	0x00001a20
        /*0310*/ 	.word	0x00000000
        /*0314*/ 	.word	0x000000f0
        /*0318*/ 	.short	0x010a
        /*031a*/ 	.byte	0xff
	.zero		1


	//   ....[33]....
        /*031c*/ 	.word	0x00001a40
        /*0320*/ 	.word	0x00000000
        /*0324*/ 	.word	0x000000e0
        /*0328*/ 	.short	0x0101
        /*032a*/ 	.byte	0xff
	.zero		1


	//   ....[34]....
        /*032c*/ 	.word	0x00001b00
        /*0330*/ 	.word	0x000000ff
        /*0334*/ 	.word	0x00000018
        /*0338*/ 	.short	0x010a
        /*033a*/ 	.byte	0x04
	.zero		1


	//   ....[35]....
        /*033c*/ 	.word	0x00001b90
        /*0340*/ 	.word	0x000000ff
        /*0344*/ 	.word	0x00000018
        /*0348*/ 	.short	0x010a
        /*034a*/ 	.byte	0x21
	.zero		1


	//   ....[36]....
        /*034c*/ 	.word	0x00001d20
        /*0350*/ 	.word	0x000000ff
        /*0354*/ 	.word	0x00000018
        /*0358*/ 	.short	0x010a
        /*035a*/ 	.byte	0x05
	.zero		1


	//   ....[37]....
        /*035c*/ 	.word	0x00001e70
        /*0360*/ 	.word	0x000000ff
        /*0364*/ 	.word	0x00000078
        /*0368*/ 	.short	0x0101
        /*036a*/ 	.byte	0x15
	.zero		1


	//   ....[38]....
        /*036c*/ 	.word	0x00001e90
        /*0370*/ 	.word	0x000000ff
        /*0374*/ 	.word	0x00000018
        /*0378*/ 	.short	0x010a
        /*037a*/ 	.byte	0x04
	.zero		1


	//   ....[39]....
        /*037c*/ 	.word	0x00001f10
        /*0380*/ 	.word	0x000000ff
        /*0384*/ 	.word	0x00000018
        /*0388*/ 	.short	0x010a
        /*038a*/ 	.byte	0x11
	.zero		1


	//   ....[40]....
        /*038c*/ 	.word	0x000020a0
        /*0390*/ 	.word	0x000000ff
        /*0394*/ 	.word	0x00000018
        /*0398*/ 	.short	0x010a
        /*039a*/ 	.byte	0x05
	.zero		1


	//   ....[41]....
        /*039c*/ 	.word	0x000021e0
        /*03a0*/ 	.word	0x00000003
        /*03a4*/ 	.word	0x00000080
        /*03a8*/ 	.short	0x010a
        /*03aa*/ 	.byte	0xff
	.zero		1


	//   ....[42]....
        /*03ac*/ 	.word	0x00002330
        /*03b0*/ 	.word	0x00000000
        /*03b4*/ 	.word	0x00000000
        /*03b8*/ 	.short	0x0101
        /*03ba*/ 	.byte	0xff
	.zero		1


	//   ....[43]....
        /*03bc*/ 	.word	0x000028f0
        /*03c0*/ 	.word	0x000000ff
        /*03c4*/ 	.word	0x00000000
        /*03c8*/ 	.short	0x010a
        /*03ca*/ 	.byte	0x04
	.zero		1


	//   ....[44]....
        /*03cc*/ 	.word	0x00002980
        /*03d0*/ 	.word	0x000000ff
        /*03d4*/ 	.word	0x00000000
        /*03d8*/ 	.short	0x010a
        /*03da*/ 	.byte	0x05
	.zero		1


	//   ....[45]....
        /*03dc*/ 	.word	0x00002a20
        /*03e0*/ 	.word	0x00000000
        /*03e4*/ 	.word	0x00000000
        /*03e8*/ 	.short	0x010a
        /*03ea*/ 	.byte	0xff
	.zero		1


	//   ....[46]....
        /*03ec*/ 	.word	0x00002b60
        /*03f0*/ 	.word	0x00000002
        /*03f4*/ 	.word	0x000000e0
        /*03f8*/ 	.short	0x010a
        /*03fa*/ 	.byte	0xff
	.zero		1


	//   ....[47]....
        /*03fc*/ 	.word	0x00002bc0
        /*0400*/ 	.word	0x00000004
        /*0404*/ 	.word	0x00000000
        /*0408*/ 	.short	0x0101
        /*040a*/ 	.byte	0xff
	.zero		1


	//   ....[48]....
        /*040c*/ 	.word	0x00002be0
        /*0410*/ 	.word	0x000000ff
        /*0414*/ 	.word	0x00000090
        /*0418*/ 	.short	0x010a
        /*041a*/ 	.byte	0x04
	.zero		1


	//   ....[49]....
        /*041c*/ 	.word	0x00002d00
        /*0420*/ 	.word	0x00000002
        /*0424*/ 	.word	0x00000080
        /*0428*/ 	.short	0x010a
        /*042a*/ 	.byte	0xff
	.zero		1


	//   ....[50]....
        /*042c*/ 	.word	0x00002e10
        /*0430*/ 	.word	0x00000002
        /*0434*/ 	.word	0x00000000
        /*0438*/ 	.short	0x0101
        /*043a*/ 	.byte	0xff
	.zero		1


	//   ....[51]....
        /*043c*/ 	.word	0x00002ea0
        /*0440*/ 	.word	0x000000ff
        /*0444*/ 	.word	0x00000090
        /*0448*/ 	.short	0x0106
        /*044a*/ 	.byte	0x04
	.zero		1


	//   ....[52]....
        /*044c*/ 	.word	0x00002ec0
        /*0450*/ 	.word	0x000000ff
        /*0454*/ 	.word	0x00000090
        /*0458*/ 	.short	0x010a
        /*045a*/ 	.byte	0x04
	.zero		1


	//   ....[53]....
        /*045c*/ 	.word	0x00002f50
        /*0460*/ 	.word	0x000000ff
        /*0464*/ 	.word	0x00000090
        /*0468*/ 	.short	0x0106
        /*046a*/ 	.byte	0x07
	.zero		1


	//   ....[54]....
        /*046c*/ 	.word	0x00002f90
        /*0470*/ 	.word	0x00000000
        /*0474*/ 	.word	0x00000090
        /*0478*/ 	.short	0x010a
        /*047a*/ 	.byte	0xff
	.zero		1


	//   ....[55]....
        /*047c*/ 	.word	0x000034f0
        /*0480*/ 	.word	0x00000000
        /*0484*/ 	.word	0x00000080
        /*0488*/ 	.short	0x010a
        /*048a*/ 	.byte	0xff
	.zero		1


	//   ....[56]....
        /*048c*/ 	.word	0x000035f0
        /*0490*/ 	.word	0x00000003
        /*0494*/ 	.word	0x00000000
        /*0498*/ 	.short	0x0101
        /*049a*/ 	.byte	0xff
	.zero		1


	//   ....[57]....
        /*049c*/ 	.word	0x00003600
        /*04a0*/ 	.word	0x000000ff
        /*04a4*/ 	.word	0x00000000
        /*04a8*/ 	.short	0x010a
        /*04aa*/ 	.byte	0x04
	.zero		1


	//   ....[58]....
        /*04ac*/ 	.word	0x00003680
        /*04b0*/ 	.word	0x000000ff
        /*04b4*/ 	.word	0x000000c0
        /*04b8*/ 	.short	0x010a
        /*04ba*/ 	.byte	0x1f
	.zero		1


	//   ....[59]....
        /*04bc*/ 	.word	0x00003760
        /*04c0*/ 	.word	0x000000ff
        /*04c4*/ 	.word	0x00000000
        /*04c8*/ 	.short	0x010a
        /*04ca*/ 	.byte	0x05
	.zero		1


	//   ....[60]....
        /*04cc*/ 	.word	0x000038a0
        /*04d0*/ 	.word	0x000000ff
        /*04d4*/ 	.word	0x00000000
        /*04d8*/ 	.short	0x010a
        /*04da*/ 	.byte	0x04
	.zero		1


	//   ....[61]....
        /*04dc*/ 	.word	0x00003b30
        /*04e0*/ 	.word	0x000000ff
        /*04e4*/ 	.word	0x00000000
        /*04e8*/ 	.short	0x010a
        /*04ea*/ 	.byte	0x04
	.zero		1


	//   ....[62]....
        /*04ec*/ 	.word	0x00003bc0
        /*04f0*/ 	.word	0x000000ff
        /*04f4*/ 	.word	0x00000000
        /*04f8*/ 	.short	0x010a
        /*04fa*/ 	.byte	0x05
	.zero		1


	//   ....[63]....
        /*04fc*/ 	.word	0x00003c50
        /*0500*/ 	.word	0x000000ff
        /*0504*/ 	.word	0x00000000
        /*0508*/ 	.short	0x010a
        /*050a*/ 	.byte	0x05
	.zero		1


	//   ....[64]....
        /*050c*/ 	.word	0x00003ce0
        /*0510*/ 	.word	0x000000ff
        /*0514*/ 	.word	0x00000000
        /*0518*/ 	.short	0x010a
        /*051a*/ 	.byte	0x04
	.zero		1


	//   ....[65]....
        /*051c*/ 	.word	0x000041f0
        /*0520*/ 	.word	0x0000000c
        /*0524*/ 	.word	0x00000080
        /*0528*/ 	.short	0x010a
        /*052a*/ 	.byte	0xff
	.zero		1


	//   ....[66]....
        /*052c*/ 	.word	0x00004360
        /*0530*/ 	.word	0x00000000
        /*0534*/ 	.word	0x00000000
        /*0538*/ 	.short	0x0101
        /*053a*/ 	.byte	0xff
	.zero		1


	//   ....[67]....
        /*053c*/ 	.word	0x000047f0
        /*0540*/ 	.word	0x000000ff
        /*0544*/ 	.word	0x00000078
        /*0548*/ 	.short	0x010a
        /*054a*/ 	.byte	0x15
	.zero		1


	//   ....[68]....
        /*054c*/ 	.word	0x00004970
        /*0550*/ 	.word	0x000000ff
        /*0554*/ 	.word	0x00000050
        /*0558*/ 	.short	0x010a
        /*055a*/ 	.byte	0x15
	.zero		1


	//   ....[69]....
        /*055c*/ 	.word	0x00004ae0
        /*0560*/ 	.word	0x000000ff
        /*0564*/ 	.word	0x00000030
        /*0568*/ 	.short	0x010b
        /*056a*/ 	.byte	0x15
	.zero		1


	//   ....[70]....
        /*056c*/ 	.word	0x00004af0
        /*0570*/ 	.word	0x000000ff
        /*0574*/ 	.word	0x00000000
        /*0578*/ 	.short	0x0101
        /*057a*/ 	.byte	0x28
	.zero		1


	//   ....[71]....
        /*057c*/ 	.word	0x00004b00
        /*0580*/ 	.word	0x000000ff
        /*0584*/ 	.word	0x00000058
        /*0588*/ 	.short	0x010a
        /*058a*/ 	.byte	0x15
	.zero		1


	//   ....[72]....
        /*058c*/ 	.word	0x00004c50
        /*0590*/ 	.word	0x000000ff
        /*0594*/ 	.word	0x00000038
        /*0598*/ 	.short	0x010b
        /*059a*/ 	.byte	0x15
	.zero		1


	//   ....[73]....
        /*059c*/ 	.word	0x00004c60
        /*05a0*/ 	.word	0x000000ff
        /*05a4*/ 	.word	0x00000000
        /*05a8*/ 	.short	0x0101
        /*05aa*/ 	.byte	0x27
	.zero		1


	//   ....[74]....
        /*05ac*/ 	.word	0x00004c70
        /*05b0*/ 	.word	0x000000ff
        /*05b4*/ 	.word	0x00000060
        /*05b8*/ 	.short	0x010a
        /*05ba*/ 	.byte	0x15
	.zero		1


	//   ....[75]....
        /*05bc*/ 	.word	0x00004db0
        /*05c0*/ 	.word	0x000000ff
        /*05c4*/ 	.word	0x00000040
        /*05c8*/ 	.short	0x010b
        /*05ca*/ 	.byte	0x15
	.zero		1


	//   ....[76]....
        /*05cc*/ 	.word	0x00004dc0
        /*05d0*/ 	.word	0x000000ff
        /*05d4*/ 	.word	0x00000000
        /*05d8*/ 	.short	0x0101
        /*05da*/ 	.byte	0x26
	.zero		1


	//   ....[77]....
        /*05dc*/ 	.word	0x00004dd0
        /*05e0*/ 	.word	0x000000ff
        /*05e4*/ 	.word	0x00000068
        /*05e8*/ 	.short	0x010a
        /*05ea*/ 	.byte	0x15
	.zero		1


	//   ....[78]....
        /*05ec*/ 	.word	0x00004fd0
        /*05f0*/ 	.word	0x000000ff
        /*05f4*/ 	.word	0x00000048
        /*05f8*/ 	.short	0x010b
        /*05fa*/ 	.byte	0x15
	.zero		1


	//   ....[79]....
        /*05fc*/ 	.word	0x00004fe0
        /*0600*/ 	.word	0x000000ff
        /*0604*/ 	.word	0x00000000
        /*0608*/ 	.short	0x0101
        /*060a*/ 	.byte	0x25
	.zero		1


	//   ....[80]....
        /*060c*/ 	.word	0x00005010
        /*0610*/ 	.word	0x000000ff
        /*0614*/ 	.word	0x00000050
        /*0618*/ 	.short	0x010a
        /*061a*/ 	.byte	0x15
	.zero		1


	//   ....[81]....
        /*061c*/ 	.word	0x00005030
        /*0620*/ 	.word	0x000000ff
        /*0624*/ 	.word	0x00000058
        /*0628*/ 	.short	0x010a
        /*062a*/ 	.byte	0x15
	.zero		1


	//   ....[82]....
        /*062c*/ 	.word	0x00005050
        /*0630*/ 	.word	0x000000ff
        /*0634*/ 	.word	0x00000060
        /*0638*/ 	.short	0x010a
        /*063a*/ 	.byte	0x15
	.zero		1


	//   ....[83]....
        /*063c*/ 	.word	0x00005090
        /*0640*/ 	.word	0x00000000
        /*0644*/ 	.word	0x00000068
        /*0648*/ 	.short	0x010a
        /*064a*/ 	.byte	0xff
	.zero		1


	//   ....[84]....
        /*064c*/ 	.word	0x000053d0
        /*0650*/ 	.word	0x00000003
        /*0654*/ 	.word	0x00000080
        /*0658*/ 	.short	0x010a
        /*065a*/ 	.byte	0xff
	.zero		1


	//   ....[85]....
        /*065c*/ 	.word	0x00005550
        /*0660*/ 	.word	0x00000000
        /*0664*/ 	.word	0x00000000
        /*0668*/ 	.short	0x0101
        /*066a*/ 	.byte	0xff
	.zero		1


	//   ....[86]....
        /*066c*/ 	.word	0x000060f0
        /*0670*/ 	.word	0x000000ff
        /*0674*/ 	.word	0x00000030
        /*0678*/ 	.short	0x010a
        /*067a*/ 	.byte	0x2c
	.zero		1


	//   ....[87]....
        /*067c*/ 	.word	0x00006160
        /*0680*/ 	.word	0x00000062
        /*0684*/ 	.word	0x000000a0
        /*0688*/ 	.short	0x010a
        /*068a*/ 	.byte	0xff
	.zero		1


	//   ....[88]....
        /*068c*/ 	.word	0x00006280
        /*0690*/ 	.word	0x000000ff
        /*0694*/ 	.word	0x00000030
        /*0698*/ 	.short	0x010a
        /*069a*/ 	.byte	0x2c
	.zero		1


	//   ....[89]....
        /*069c*/ 	.word	0x00006380
        /*06a0*/ 	.word	0x00000062
        /*06a4*/ 	.word	0x000000a0
        /*06a8*/ 	.short	0x010a
        /*06aa*/ 	.byte	0xff
	.zero		1


	//   ....[90]....
        /*06ac*/ 	.word	0x00006e80
        /*06b0*/ 	.word	0x00000000
        /*06b4*/ 	.word	0x00000000
        /*06b8*/ 	.short	0x0101
        /*06ba*/ 	.byte	0xff
	.zero		1


	//   ....[91]....
        /*06bc*/ 	.word	0x00006e90
        /*06c0*/ 	.word	0x00000003
        /*06c4*/ 	.word	0x00000030
        /*06c8*/ 	.short	0x010a
        /*06ca*/ 	.byte	0xff
	.zero		1


	//   ....[92]....
        /*06cc*/ 	.word	0x00006f60
        /*06d0*/ 	.word	0x00000003
        /*06d4*/ 	.word	0x00000030
        /*06d8*/ 	.short	0x010a
        /*06da*/ 	.byte	0xff
	.zero		1


	//   ....[93]....
        /*06dc*/ 	.word	0x00007af0
        /*06e0*/ 	.word	0x00000066
        /*06e4*/ 	.word	0x00000000
        /*06e8*/ 	.short	0x0101
        /*06ea*/ 	.byte	0xff
	.zero		1


	//   ....[94]....
        /*06ec*/ 	.word	0x00007b10
        /*06f0*/ 	.word	0x0000003f
        /*06f4*/ 	.word	0x00000030
        /*06f8*/ 	.short	0x010a
        /*06fa*/ 	.byte	0xff
	.zero		1


	//   ....[95]....
        /*06fc*/ 	.word	0x00007bd0
        /*0700*/ 	.word	0x0000003f
        /*0704*/ 	.word	0x00000030
        /*0708*/ 	.short	0x010a
        /*070a*/ 	.byte	0xff
	.zero		1


	//   ....[96]....
        /*070c*/ 	.word	0x00008750
        /*0710*/ 	.word	0x00000066
        /*0714*/ 	.word	0x00000000
        /*0718*/ 	.short	0x0101
        /*071a*/ 	.byte	0xff
	.zero		1


	//   ....[97]....
        /*071c*/ 	.word	0x00008770
        /*0720*/ 	.word	0x0000006c
        /*0724*/ 	.word	0x00000030
        /*0728*/ 	.short	0x010a
        /*072a*/ 	.byte	0xff
	.zero		1


	//   ....[98]....
        /*072c*/ 	.word	0x00008830
        /*0730*/ 	.word	0x0000006c
        /*0734*/ 	.word	0x00000030
        /*0738*/ 	.short	0x010a
        /*073a*/ 	.byte	0xff
	.zero		1


	//   ....[99]....
        /*073c*/ 	.word	0x00008c70
        /*0740*/ 	.word	0x000000ff
        /*0744*/ 	.word	0x00000000
        /*0748*/ 	.short	0x0101
        /*074a*/ 	.byte	0x04
	.zero		1


	//   ....[100]....
        /*074c*/ 	.word	0x00009420
        /*0750*/ 	.word	0x00000002
        /*0754*/ 	.word	0x00000000
        /*0758*/ 	.short	0x0101
        /*075a*/ 	.byte	0xff
	.zero		1


	//   ....[101]....
        /*075c*/ 	.word	0x000096d0
        /*0760*/ 	.word	0x000000ff
        /*0764*/ 	.word	0x00000000
        /*0768*/ 	.short	0x0101
        /*076a*/ 	.byte	0x04
	.zero		1


	//   ....[102]....
        /*076c*/ 	.word	0x000096f0
        /*0770*/ 	.word	0x00000000
        /*0774*/ 	.word	0x000000f0
        /*0778*/ 	.short	0x010a
        /*077a*/ 	.byte	0xff
	.zero		1


	//   ....[103]....
        /*077c*/ 	.word	0x00009750
        /*0780*/ 	.word	0x00000000
        /*0784*/ 	.word	0x00000018
        /*0788*/ 	.short	0x010a
        /*078a*/ 	.byte	0xff
	.zero		1


	//   ....[104]....
        /*078c*/ 	.word	0x000097b0
        /*0790*/ 	.word	0x00000000
        /*0794*/ 	.word	0x00000018
        /*0798*/ 	.short	0x010a
        /*079a*/ 	.byte	0xff
	.zero		1


	//   ....[105]....
        /*079c*/ 	.word	0x00009800
        /*07a0*/ 	.word	0x00000003
        /*07a4*/ 	.word	0x00000080
        /*07a8*/ 	.short	0x010a
        /*07aa*/ 	.byte	0xff
	.zero		1


	//   ....[106]....
        /*07ac*/ 	.word	0x00009860
        /*07b0*/ 	.word	0x00000000
        /*07b4*/ 	.word	0x00000000
        /*07b8*/ 	.short	0x010a
        /*07ba*/ 	.byte	0xff
	.zero		1


	//   ....[107]....
        /*07bc*/ 	.word	0x000098c0
        /*07c0*/ 	.word	0x00000000
        /*07c4*/ 	.word	0x00000000
        /*07c8*/ 	.short	0x010a
        /*07ca*/ 	.byte	0xff
	.zero		1


	//   ....[108]....
        /*07cc*/ 	.word	0x00009910
        /*07d0*/ 	.word	0x00000002
        /*07d4*/ 	.word	0x000000e0
        /*07d8*/ 	.short	0x010a
        /*07da*/ 	.byte	0xff
	.zero		1


	//   ....[109]....
        /*07dc*/ 	.word	0x00009970
        /*07e0*/ 	.word	0x00000002
        /*07e4*/ 	.word	0x00000090
        /*07e8*/ 	.short	0x010a
        /*07ea*/ 	.byte	0xff
	.zero		1


	//   ....[110]....
        /*07ec*/ 	.word	0x000099c0
        /*07f0*/ 	.word	0x00000002
        /*07f4*/ 	.word	0x00000080
        /*07f8*/ 	.short	0x010a
        /*07fa*/ 	.byte	0xff
	.zero		1


	//   ....[111]....
        /*07fc*/ 	.word	0x00009a20
        /*0800*/ 	.word	0x00000000
        /*0804*/ 	.word	0x00000090
        /*0808*/ 	.short	0x010a
        /*080a*/ 	.byte	0xff
	.zero		1


	//   ....[112]....
        /*080c*/ 	.word	0x00009a70
        /*0810*/ 	.word	0x00000000
        /*0814*/ 	.word	0x00000080
        /*0818*/ 	.short	0x010a
        /*081a*/ 	.byte	0xff
	.zero		1


	//   ....[113]....
        /*081c*/ 	.word	0x00009ad0
        /*0820*/ 	.word	0x00000003
        /*0824*/ 	.word	0x000000c0
        /*0828*/ 	.short	0x010a
        /*082a*/ 	.byte	0xff
	.zero		1


	//   ....[114]....
        /*082c*/ 	.word	0x00009b30
        /*0830*/ 	.word	0x00000000
        /*0834*/ 	.word	0x00000000
        /*0838*/ 	.short	0x010a
        /*083a*/ 	.byte	0xff
	.zero		1


	//   ....[115]....
        /*083c*/ 	.word	0x00009b90
        /*0840*/ 	.word	0x00000000
        /*0844*/ 	.word	0x00000000
        /*0848*/ 	.short	0x010a
        /*084a*/ 	.byte	0xff
	.zero		1


	//   ....[116]....
        /*084c*/ 	.word	0x00009bf0
        /*0850*/ 	.word	0x00000000
        /*0854*/ 	.word	0x00000000
        /*0858*/ 	.short	0x010a
        /*085a*/ 	.byte	0xff
	.zero		1


	//   ....[117]....
        /*085c*/ 	.word	0x00009c50
        /*0860*/ 	.word	0x00000000
        /*0864*/ 	.word	0x00000000
        /*0868*/ 	.short	0x010a
        /*086a*/ 	.byte	0xff
	.zero		1


	//   ....[118]....
        /*086c*/ 	.word	0x00009cb0
        /*0870*/ 	.word	0x00000000
        /*0874*/ 	.word	0x00000000
        /*0878*/ 	.short	0x010a
        /*087a*/ 	.byte	0xff
	.zero		1


	//   ....[119]....
        /*087c*/ 	.word	0x00009d00
        /*0880*/ 	.word	0x0000000c
        /*0884*/ 	.word	0x00000080
        /*0888*/ 	.short	0x010a
        /*088a*/ 	.byte	0xff
	.zero		1


	//   ....[120]....
        /*088c*/ 	.word	0x00009d60
        /*0890*/ 	.word	0x00000000
        /*0894*/ 	.word	0x00000078
        /*0898*/ 	.short	0x010a
        /*089a*/ 	.byte	0xff
	.zero		1


	//   ....[121]....
        /*089c*/ 	.word	0x00009dc0
        /*08a0*/ 	.word	0x00000000
        /*08a4*/ 	.word	0x00000050
        /*08a8*/ 	.short	0x010a
        /*08aa*/ 	.byte	0xff
	.zero		1


	//   ....[122]....
        /*08ac*/ 	.word	0x00009e20
        /*08b0*/ 	.word	0x00000000
        /*08b4*/ 	.word	0x00000058
        /*08b8*/ 	.short	0x010a
        /*08ba*/ 	.byte	0xff
	.zero		1


	//   ....[123]....
        /*08bc*/ 	.word	0x00009e80
        /*08c0*/ 	.word	0x00000000
        /*08c4*/ 	.word	0x00000060
        /*08c8*/ 	.short	0x010a
        /*08ca*/ 	.byte	0xff
	.zero		1


	//   ....[124]....
        /*08cc*/ 	.word	0x00009ee0
        /*08d0*/ 	.word	0x00000000
        /*08d4*/ 	.word	0x00000068
        /*08d8*/ 	.short	0x010a
        /*08da*/ 	.byte	0xff
	.zero		1


	//   ....[125]....
        /*08dc*/ 	.word	0x00009f40
        /*08e0*/ 	.word	0x00000000
        /*08e4*/ 	.word	0x00000050
        /*08e8*/ 	.short	0x010a
        /*08ea*/ 	.byte	0xff
	.zero		1


	//   ....[126]....
        /*08ec*/ 	.word	0x00009fa0
        /*08f0*/ 	.word	0x00000000
        /*08f4*/ 	.word	0x00000058
        /*08f8*/ 	.short	0x010a
        /*08fa*/ 	.byte	0xff
	.zero		1


	//   ....[127]....
        /*08fc*/ 	.word	0x0000a000
        /*0900*/ 	.word	0x00000000
        /*0904*/ 	.word	0x00000060
        /*0908*/ 	.short	0x010a
        /*090a*/ 	.byte	0xff
	.zero		1


	//   ....[128]....
        /*090c*/ 	.word	0x0000a050
        /*0910*/ 	.word	0x00000003
        /*0914*/ 	.word	0x00000080
        /*0918*/ 	.short	0x010a
        /*091a*/ 	.byte	0xff
	.zero		1


	//   ....[129]....
        /*091c*/ 	.word	0x0000a0b0
        /*0920*/ 	.word	0x00000000
        /*0924*/ 	.word	0x00000030
        /*0928*/ 	.short	0x010a
        /*092a*/ 	.byte	0xff
	.zero		1


	//   ....[130]....
        /*092c*/ 	.word	0x0000a100
        /*0930*/ 	.word	0x00000062
        /*0934*/ 	.word	0x000000a0
        /*0938*/ 	.short	0x010a
        /*093a*/ 	.byte	0xff
	.zero		1


	//   ....[131]....
        /*093c*/ 	.word	0x0000a150
        /*0940*/ 	.word	0x00000003
        /*0944*/ 	.word	0x00000030
        /*0948*/ 	.short	0x010a
        /*094a*/ 	.byte	0xff
	.zero		1


	//   ....[132]....
        /*094c*/ 	.word	0x0000a1a0
        /*0950*/ 	.word	0x0000003f
        /*0954*/ 	.word	0x00000030
        /*0958*/ 	.short	0x010a
        /*095a*/ 	.byte	0xff
	.zero		1


	//   ....[133]....
        /*095c*/ 	.word	0x0000a1f0
        /*0960*/ 	.word	0x0000006c
        /*0964*/ 	.word	0x00000030
        /*0968*/ 	.short	0x010a
        /*096a*/ 	.byte	0xff
	.zero		1


	//----- nvinfo : EIATTR_NUM_MBARRIERS
	.align		4
.L_47:
        /*096c*/ 	.byte	0x03, 0x38
        /*096e*/ 	.short	0x0020


	//----- nvinfo : EIATTR_EXIT_INSTR_OFFSETS
	.align		4
        /*0970*/ 	.byte	0x04, 0x1c
        /*0972*/ 	.short	(.L_49 - .L_48)


	//   ....[0]....
.L_48:
        /*0974*/ 	.word	0x00002a50


	//   ....[1]....
        /*0978*/ 	.word	0x00002f60


	//   ....[2]....
        /*097c*/ 	.word	0x00002fc0


	//   ....[3]....
        /*0980*/ 	.word	0x00003f40


	//   ....[4]....
        /*0984*/ 	.word	0x000050c0


	//   ....[5]....
        /*0988*/ 	.word	0x00005100


	//   ....[6]....
        /*098c*/ 	.word	0x000095b0


	//   ....[7]....
        /*0990*/ 	.word	0x00009630


	//   ....[8]....
        /*0994*/ 	.word	0x00009660


	//   ....[9]....
        /*0998*/ 	.word	0x000096e0


	//----- nvinfo : EIATTR_MAX_THREADS
	.align		4
.L_49:
        /*099c*/ 	.byte	0x04, 0x05
        /*099e*/ 	.short	(.L_51 - .L_50)
.L_50:
        /*09a0*/ 	.word	0x00000100
        /*09a4*/ 	.word	0x00000001
        /*09a8*/ 	.word	0x00000001


	//----- nvinfo : EIATTR_CRS_STACK_SIZE
	.align		4
.L_51:
        /*09ac*/ 	.byte	0x04, 0x1e
        /*09ae*/ 	.short	(.L_53 - .L_52)
.L_52:
        /*09b0*/ 	.word	0x00000000


	//----- nvinfo : EIATTR_CBANK_PARAM_SIZE
	.align		4
.L_53:
        /*09b4*/ 	.byte	0x03, 0x19
        /*09b6*/ 	.short	0x0800


	//----- nvinfo : EIATTR_PARAM_CBANK
	.align		4
        /*09b8*/ 	.byte	0x04, 0x0a
        /*09ba*/ 	.short	(.L_55 - .L_54)
	.align		4
.L_54:
        /*09bc*/ 	.word	index@(.nv.constant0._ZN7cutlass13device_kernelINS_4gemm6kernel13GemmUniversalIN4cute5tupleIJiiiiEEENS1_10collective13CollectiveMmaINS1_35MainloopSm100TmaUmmaWarpSpecializedILi3ELi2ELi4ENS5_IJNS4_1CILi2EEESB_NSA_ILi1EEEEEEEENS5_IJNSA_ILi64EEENSA_ILi256EEESF_EEENS_10bfloat16_tENS5_IJlSC_lEEESI_SJ_NS4_8TiledMMAINS4_8MMA_AtomIJNS4_20SM100_MMA_F16BF16_SSISI_SI_fLi64ELi256ELNS4_4UMMA5MajorE0ELSO_0ELNSN_7ScaleInE0ELSP_0EEEEEENS4_6LayoutINS5_IJSC_SC_SC_EEENS5_IJNSA_ILi0EEESU_SU_EEEEENS5_IJNS4_10UnderscoreESX_SX_EEEEENS4_23SM90_TMA_LOAD_MULTICASTENS4_14ComposedLayoutINS4_7SwizzleILi3ELi4ELi3EEENS4_18smem_ptr_flag_bitsILi16EEENSS_INS5_IJNSA_ILi8EEESF_EEENS5_IJSF_SC_EEEEEEEvNS4_8identityES10_S1A_vS1B_EENS_8epilogue10collective18CollectiveEpilogueINS1D_23Sm100TmaWarpSpecializedILi4ELi2ELi32ELb1ELb0EEEJSH_NS5_IJNSS_ISF_SC_EES1I_EEESI_SJ_SI_SJ_NS1D_6fusion15FusionCallbacksIS1H_NS1K_17LinearCombinationISI_fSI_fLNS_15FloatRoundStyleE2EEESH_S1J_JEEENS4_5SM1004TMEM4LOAD26SM100_TMEM_LOAD_16dp256b8xENS4_13SM90_TMA_LOADES1A_NS4_17SM75_U32x4_LDSM_NENS4_14SM90_TMA_STOREES1A_NS4_17SM90_U32x4_STSM_NENS4_39AutoVectorizingCopyWithAssumedAlignmentILi128EEEEEEvvEEEEvNT_6ParamsE)
        /*09c0*/ 	.short	0x0380
        /*09c2*/ 	.short	0x0800


	//----- nvinfo : EIATTR_SW_WAR
	.align		4
.L_55:
        /*09c4*/ 	.byte	0x04, 0x36
        /*09c6*/ 	.short	(.L_57 - .L_56)
.L_56:
        /*09c8*/ 	.word	0x00000008
.L_57:


//--------------------- .nv.callgraph             --------------------------
	.section	.nv.callgraph,"",@"SHT_CUDA_CALLGRAPH"
	.align	4
	.sectionentsize	8
	.align		4
        /*0000*/ 	.word	0x00000000
	.align		4
        /*0004*/ 	.word	0xffffffff
	.align		4
        /*0008*/ 	.word	index@(_ZN7cutlass13device_kernelINS_4gemm6kernel13GemmUniversalIN4cute5tupleIJiiiiEEENS1_10collective13CollectiveMmaINS1_35MainloopSm100TmaUmmaWarpSpecializedILi3ELi2ELi4ENS5_IJNS4_1CILi2EEESB_NSA_ILi1EEEEEEEENS5_IJNSA_ILi64EEENSA_ILi256EEESF_EEENS_10bfloat16_tENS5_IJlSC_lEEESI_SJ_NS4_8TiledMMAINS4_8MMA_AtomIJNS4_20SM100_MMA_F16BF16_SSISI_SI_fLi64ELi256ELNS4_4UMMA5MajorE0ELSO_0ELNSN_7ScaleInE0ELSP_0EEEEEENS4_6LayoutINS5_IJSC_SC_SC_EEENS5_IJNSA_ILi0EEESU_SU_EEEEENS5_IJNS4_10UnderscoreESX_SX_EEEEENS4_23SM90_TMA_LOAD_MULTICASTENS4_14ComposedLayoutINS4_7SwizzleILi3ELi4ELi3EEENS4_18smem_ptr_flag_bitsILi16EEENSS_INS5_IJNSA_ILi8EEESF_EEENS5_IJSF_SC_EEEEEEEvNS4_8identityES10_S1A_vS1B_EENS_8epilogue10collective18CollectiveEpilogueINS1D_23Sm100TmaWarpSpecializedILi4ELi2ELi32ELb1ELb0EEEJSH_NS5_IJNSS_ISF_SC_EES1I_EEESI_SJ_SI_SJ_NS1D_6fusion15FusionCallbacksIS1H_NS1K_17LinearCombinationISI_fSI_fLNS_15FloatRoundStyleE2EEESH_S1J_JEEENS4_5SM1004TMEM4LOAD26SM100_TMEM_LOAD_16dp256b8xENS4_13SM90_TMA_LOADES1A_NS4_17SM75_U32x4_LDSM_NENS4_14SM90_TMA_STOREES1A_NS4_17SM90_U32x4_STSM_NENS4_39AutoVectorizingCopyWithAssumedAlignmentILi128EEEEEEvvEEEEvNT_6ParamsE)
	.align		4
        /*000c*/ 	.word	index@(__assertfail)
	.align		4
        /*0010*/ 	.word	0x00000000
	.align		4
        /*0014*/ 	.word	0xfffffffe
	.align		4
        /*0018*/ 	.word	0x00000000
	.align		4
        /*001c*/ 	.word	0xfffffffd
	.align		4
        /*0020*/ 	.word	0x00000000
	.align		4
        /*0024*/ 	.word	0xfffffffc


//--------------------- .nv.constant4             --------------------------
	.section	.nv.constant4,"a",@progbits
	.align	8
	.align		8
.nv.constant4:
        /*0000*/ 	.dword	__assertfail
	.align		8
        /*0008*/ 	.dword	__unnamed_1
	.align		8
        /*0010*/ 	.dword	__unnamed_2
	.align		8
        /*0018*/ 	.dword	_ZN39_INTERNAL_eecb0e6b_4_k_cu_4c3c56e7_90454cuda3std3__45__cpo5beginE
	.align		8
        /*0020*/ 	.dword	_ZN39_INTERNAL_eecb0e6b_4_k_cu_4c3c56e7_90454cuda3std3__45__cpo3endE
	.align		8
        /*0028*/ 	.dword	_ZN39_INTERNAL_eecb0e6b_4_k_cu_4c3c56e7_90454cuda3std3__45__cpo6cbeginE
	.align		8
        /*0030*/ 	.dword	_ZN39_INTERNAL_eecb0e6b_4_k_cu_4c3c56e7_90454cuda3std3__45__cpo4cendE
	.align		8
        /*0038*/ 	.dword	_ZN39_INTERNAL_eecb0e6b_4_k_cu_4c3c56e7_90454cuda3std3__441_GLOBAL__N__eecb0e6b_4_k_cu_4c3c56e7_90456ignoreE
	.align		8
        /*0040*/ 	.dword	_ZN39_INTERNAL_eecb0e6b_4_k_cu_4c3c56e7_90454cuda3std3__419piecewise_constructE
	.align		8
        /*0048*/ 	.dword	_ZN39_INTERNAL_eecb0e6b_4_k_cu_4c3c56e7_90454cuda3std3__48in_placeE
	.align		8
        /*0050*/ 	.dword	_ZN39_INTERNAL_eecb0e6b_4_k_cu_4c3c56e7_90454cuda3std6ranges3__45__cpo4swapE
	.align		8
        /*0058*/ 	.dword	_ZN39_INTERNAL_eecb0e6b_4_k_cu_4c3c56e7_90454cuda3std6ranges3__45__cpo9iter_moveE
	.align		8
        /*0060*/ 	.dword	_ZN39_INTERNAL_eecb0e6b_4_k_cu_4c3c56e7_90454cute7productE
	.align		8
        /*0068*/ 	.dword	_ZN39_INTERNAL_eecb0e6b_4_k_cu_4c3c56e7_90454cute1_E
	.align		8
        /*0070*/ 	.dword	$str$25
	.align		8
        /*0078*/ 	.dword	$str$26
	.align		8
        /*0080*/ 	.dword	$str$27
	.align		8
        /*0088*/ 	.dword	$str$28


//--------------------- .text._ZN7cutlass13device_kernelINS_4gemm6kernel13GemmUniversalIN4cute5tupleIJiiiiEEENS1_10collective13CollectiveMmaINS1_35MainloopSm100TmaUmmaWarpSpecializedILi3ELi2ELi4ENS5_IJNS4_1CILi2EEESB_NSA_ILi1EEEEEEEENS5_IJNSA_ILi64EEENSA_ILi256EEESF_EEENS_10bfloat16_tENS5_IJlSC_lEEESI_SJ_NS4_8TiledMMAINS4_8MMA_AtomIJNS4_20SM100_MMA_F16BF16_SSISI_SI_fLi64ELi256ELNS4_4UMMA5MajorE0ELSO_0ELNSN_7ScaleInE0ELSP_0EEEEEENS4_6LayoutINS5_IJSC_SC_SC_EEENS5_IJNSA_ILi0EEESU_SU_EEEEENS5_IJNS4_10UnderscoreESX_SX_EEEEENS4_23SM90_TMA_LOAD_MULTICASTENS4_14ComposedLayoutINS4_7SwizzleILi3ELi4ELi3EEENS4_18smem_ptr_flag_bitsILi16EEENSS_INS5_IJNSA_ILi8EEESF_EEENS5_IJSF_SC_EEEEEEEvNS4_8identityES10_S1A_vS1B_EENS_8epilogue10collective18CollectiveEpilogueINS1D_23Sm100TmaWarpSpecializedILi4ELi2ELi32ELb1ELb0EEEJSH_NS5_IJNSS_ISF_SC_EES1I_EEESI_SJ_SI_SJ_NS1D_6fusion15FusionCallbacksIS1H_NS1K_17LinearCombinationISI_fSI_fLNS_15FloatRoundStyleE2EEESH_S1J_JEEENS4_5SM1004TMEM4LOAD26SM100_TMEM_LOAD_16dp256b8xENS4_13SM90_TMA_LOADES1A_NS4_17SM75_U32x4_LDSM_NENS4_14SM90_TMA_STOREES1A_NS4_17SM90_U32x4_STSM_NENS4_39AutoVectorizingCopyWithAssumedAlignmentILi128EEEEEEvvEEEEvNT_6ParamsE --------------------------
	.section	.text._ZN7cutlass13device_kernelINS_4gemm6kernel13GemmUniversalIN4cute5tupleIJiiiiEEENS1_10collective13CollectiveMmaINS1_35MainloopSm100TmaUmmaWarpSpecializedILi3ELi2ELi4ENS5_IJNS4_1CILi2EEESB_NSA_ILi1EEEEEEEENS5_IJNSA_ILi64EEENSA_ILi256EEESF_EEENS_10bfloat16_tENS5_IJlSC_lEEESI_SJ_NS4_8TiledMMAINS4_8MMA_AtomIJNS4_20SM100_MMA_F16BF16_SSISI_SI_fLi64ELi256ELNS4_4UMMA5MajorE0ELSO_0ELNSN_7ScaleInE0ELSP_0EEEEEENS4_6LayoutINS5_IJSC_SC_SC_EEENS5_IJNSA_ILi0EEESU_SU_EEEEENS5_IJNS4_10UnderscoreESX_SX_EEEEENS4_23SM90_TMA_LOAD_MULTICASTENS4_14ComposedLayoutINS4_7SwizzleILi3ELi4ELi3EEENS4_18smem_ptr_flag_bitsILi16EEENSS_INS5_IJNSA_ILi8EEESF_EEENS5_IJSF_SC_EEEEEEEvNS4_8identityES10_S1A_vS1B_EENS_8epilogue10collective18CollectiveEpilogueINS1D_23Sm100TmaWarpSpecializedILi4ELi2ELi32ELb1ELb0EEEJSH_NS5_IJNSS_ISF_SC_EES1I_EEESI_SJ_SI_SJ_NS1D_6fusion15FusionCallbacksIS1H_NS1K_17LinearCombinationISI_fSI_fLNS_15FloatRoundStyleE2EEESH_S1J_JEEENS4_5SM1004TMEM4LOAD26SM100_TMEM_LOAD_16dp256b8xENS4_13SM90_TMA_LOADES1A_NS4_17SM75_U32x4_LDSM_NENS4_14SM90_TMA_STOREES1A_NS4_17SM90_U32x4_STSM_NENS4_39AutoVectorizingCopyWithAssumedAlignmentILi128EEEEEEvvEEEEvNT_6ParamsE,"ax",@progbits
	.align	128
.text._ZN7cutlass13device_kernelINS_4gemm6kernel13GemmUniversalIN4cute5tupleIJiiiiEEENS1_10collective13CollectiveMmaINS1_35MainloopSm100TmaUmmaWarpSpecializedILi3ELi2ELi4ENS5_IJNS4_1CILi2EEESB_NSA_ILi1EEEEEEEENS5_IJNSA_ILi64EEENSA_ILi256EEESF_EEENS_10bfloat16_tENS5_IJlSC_lEEESI_SJ_NS4_8TiledMMAINS4_8MMA_AtomIJNS4_20SM100_MMA_F16BF16_SSISI_SI_fLi64ELi256ELNS4_4UMMA5MajorE0ELSO_0ELNSN_7ScaleInE0ELSP_0EEEEEENS4_6LayoutINS5_IJSC_SC_SC_EEENS5_IJNSA_ILi0EEESU_SU_EEEEENS5_IJNS4_10UnderscoreESX_SX_EEEEENS4_23SM90_TMA_LOAD_MULTICASTENS4_14ComposedLayoutINS4_7SwizzleILi3ELi4ELi3EEENS4_18smem_ptr_flag_bitsILi16EEENSS_INS5_IJNSA_ILi8EEESF_EEENS5_IJSF_SC_EEEEEEEvNS4_8identityES10_S1A_vS1B_EENS_8epilogue10collective18CollectiveEpilogueINS1D_23Sm100TmaWarpSpecializedILi4ELi2ELi32ELb1ELb0EEEJSH_NS5_IJNSS_ISF_SC_EES1I_EEESI_SJ_SI_SJ_NS1D_6fusion15FusionCallbacksIS1H_NS1K_17LinearCombinationISI_fSI_fLNS_15FloatRoundStyleE2EEESH_S1J_JEEENS4_5SM1004TMEM4LOAD26SM100_TMEM_LOAD_16dp256b8xENS4_13SM90_TMA_LOADES1A_NS4_17SM75_U32x4_LDSM_NENS4_14SM90_TMA_STOREES1A_NS4_17SM90_U32x4_STSM_NENS4_39AutoVectorizingCopyWithAssumedAlignmentILi128EEEEEEvvEEEEvNT_6ParamsE:
        .type           _ZN7cutlass13device_kernelINS_4gemm6kernel13GemmUniversalIN4cute5tupleIJiiiiEEENS1_10collective13CollectiveMmaINS1_35MainloopSm100TmaUmmaWarpSpecializedILi3ELi2ELi4ENS5_IJNS4_1CILi2EEESB_NSA_ILi1EEEEEEEENS5_IJNSA_ILi64EEENSA_ILi256EEESF_EEENS_10bfloat16_tENS5_IJlSC_lEEESI_SJ_NS4_8TiledMMAINS4_8MMA_AtomIJNS4_20SM100_MMA_F16BF16_SSISI_SI_fLi64ELi256ELNS4_4UMMA5MajorE0ELSO_0ELNSN_7ScaleInE0ELSP_0EEEEEENS4_6LayoutINS5_IJSC_SC_SC_EEENS5_IJNSA_ILi0EEESU_SU_EEEEENS5_IJNS4_10UnderscoreESX_SX_EEEEENS4_23SM90_TMA_LOAD_MULTICASTENS4_14ComposedLayoutINS4_7SwizzleILi3ELi4ELi3EEENS4_18smem_ptr_flag_bitsILi16EEENSS_INS5_IJNSA_ILi8EEESF_EEENS5_IJSF_SC_EEEEEEEvNS4_8identityES10_S1A_vS1B_EENS_8epilogue10collective18CollectiveEpilogueINS1D_23Sm100TmaWarpSpecializedILi4ELi2ELi32ELb1ELb0EEEJSH_NS5_IJNSS_ISF_SC_EES1I_EEESI_SJ_SI_SJ_NS1D_6fusion15FusionCallbacksIS1H_NS1K_17LinearCombinationISI_fSI_fLNS_15FloatRoundStyleE2EEESH_S1J_JEEENS4_5SM1004TMEM4LOAD26SM100_TMEM_LOAD_16dp256b8xENS4_13SM90_TMA_LOADES1A_NS4_17SM75_U32x4_LDSM_NENS4_14SM90_TMA_STOREES1A_NS4_17SM90_U32x4_STSM_NENS4_39AutoVectorizingCopyWithAssumedAlignmentILi128EEEEEEvvEEEEvNT_6ParamsE,@function
        .size           _ZN7cutlass13device_kernelINS_4gemm6kernel13GemmUniversalIN4cute5tupleIJiiiiEEENS1_10collective13CollectiveMmaINS1_35MainloopSm100TmaUmmaWarpSpecializedILi3ELi2ELi4ENS5_IJNS4_1CILi2EEESB_NSA_ILi1EEEEEEEENS5_IJNSA_ILi64EEENSA_ILi256EEESF_EEENS_10bfloat16_tENS5_IJlSC_lEEESI_SJ_NS4_8TiledMMAINS4_8MMA_AtomIJNS4_20SM100_MMA_F16BF16_SSISI_SI_fLi64ELi256ELNS4_4UMMA5MajorE0ELSO_0ELNSN_7ScaleInE0ELSP_0EEEEEENS4_6LayoutINS5_IJSC_SC_SC_EEENS5_IJNSA_ILi0EEESU_SU_EEEEENS5_IJNS4_10UnderscoreESX_SX_EEEEENS4_23SM90_TMA_LOAD_MULTICASTENS4_14ComposedLayoutINS4_7SwizzleILi3ELi4ELi3EEENS4_18smem_ptr_flag_bitsILi16EEENSS_INS5_IJNSA_ILi8EEESF_EEENS5_IJSF_SC_EEEEEEEvNS4_8identityES10_S1A_vS1B_EENS_8epilogue10collective18CollectiveEpilogueINS1D_23Sm100TmaWarpSpecializedILi4ELi2ELi32ELb1ELb0EEEJSH_NS5_IJNSS_ISF_SC_EES1I_EEESI_SJ_SI_SJ_NS1D_6fusion15FusionCallbacksIS1H_NS1K_17LinearCombinationISI_fSI_fLNS_15FloatRoundStyleE2EEESH_S1J_JEEENS4_5SM1004TMEM4LOAD26SM100_TMEM_LOAD_16dp256b8xENS4_13SM90_TMA_LOADES1A_NS4_17SM75_U32x4_LDSM_NENS4_14SM90_TMA_STOREES1A_NS4_17SM90_U32x4_STSM_NENS4_39AutoVectorizingCopyWithAssumedAlignmentILi128EEEEEEvvEEEEvNT_6ParamsE,(.L_x_180 - _ZN7cutlass13device_kernelINS_4gemm6kernel13GemmUniversalIN4cute5tupleIJiiiiEEENS1_10collective13CollectiveMmaINS1_35MainloopSm100TmaUmmaWarpSpecializedILi3ELi2ELi4ENS5_IJNS4_1CILi2EEESB_NSA_ILi1EEEEEEEENS5_IJNSA_ILi64EEENSA_ILi256EEESF_EEENS_10bfloat16_tENS5_IJlSC_lEEESI_SJ_NS4_8TiledMMAINS4_8MMA_AtomIJNS4_20SM100_MMA_F16BF16_SSISI_SI_fLi64ELi256ELNS4_4UMMA5MajorE0ELSO_0ELNSN_7ScaleInE0ELSP_0EEEEEENS4_6LayoutINS5_IJSC_SC_SC_EEENS5_IJNSA_ILi0EEESU_SU_EEEEENS5_IJNS4_10UnderscoreESX_SX_EEEEENS4_23SM90_TMA_LOAD_MULTICASTENS4_14ComposedLayoutINS4_7SwizzleILi3ELi4ELi3EEENS4_18smem_ptr_flag_bitsILi16EEENSS_INS5_IJNSA_ILi8EEESF_EEENS5_IJSF_SC_EEEEEEEvNS4_8identityES10_S1A_vS1B_EENS_8epilogue10collective18CollectiveEpilogueINS1D_23Sm100TmaWarpSpecializedILi4ELi2ELi32ELb1ELb0EEEJSH_NS5_IJNSS_ISF_SC_EES1I_EEESI_SJ_SI_SJ_NS1D_6fusion15FusionCallbacksIS1H_NS1K_17LinearCombinationISI_fSI_fLNS_15FloatRoundStyleE2EEESH_S1J_JEEENS4_5SM1004TMEM4LOAD26SM100_TMEM_LOAD_16dp256b8xENS4_13SM90_TMA_LOADES1A_NS4_17SM75_U32x4_LDSM_NENS4_14SM90_TMA_STOREES1A_NS4_17SM90_U32x4_STSM_NENS4_39AutoVectorizingCopyWithAssumedAlignmentILi128EEEEEEvvEEEEvNT_6ParamsE)
        .other          _ZN7cutlass13device_kernelINS_4gemm6kernel13GemmUniversalIN4cute5tupleIJiiiiEEENS1_10collective13CollectiveMmaINS1_35MainloopSm100TmaUmmaWarpSpecializedILi3ELi2ELi4ENS5_IJNS4_1CILi2EEESB_NSA_ILi1EEEEEEEENS5_IJNSA_ILi64EEENSA_ILi256EEESF_EEENS_10bfloat16_tENS5_IJlSC_lEEESI_SJ_NS4_8TiledMMAINS4_8MMA_AtomIJNS4_20SM100_MMA_F16BF16_SSISI_SI_fLi64ELi256ELNS4_4UMMA5MajorE0ELSO_0ELNSN_7ScaleInE0ELSP_0EEEEEENS4_6LayoutINS5_IJSC_SC_SC_EEENS5_IJNSA_ILi0EEESU_SU_EEEEENS5_IJNS4_10UnderscoreESX_SX_EEEEENS4_23SM90_TMA_LOAD_MULTICASTENS4_14ComposedLayoutINS4_7SwizzleILi3ELi4ELi3EEENS4_18smem_ptr_flag_bitsILi16EEENSS_INS5_IJNSA_ILi8EEESF_EEENS5_IJSF_SC_EEEEEEEvNS4_8identityES10_S1A_vS1B_EENS_8epilogue10collective18CollectiveEpilogueINS1D_23Sm100TmaWarpSpecializedILi4ELi2ELi32ELb1ELb0EEEJSH_NS5_IJNSS_ISF_SC_EES1I_EEESI_SJ_SI_SJ_NS1D_6fusion15FusionCallbacksIS1H_NS1K_17LinearCombinationISI_fSI_fLNS_15FloatRoundStyleE2EEESH_S1J_JEEENS4_5SM1004TMEM4LOAD26SM100_TMEM_LOAD_16dp256b8xENS4_13SM90_TMA_LOADES1A_NS4_17SM75_U32x4_LDSM_NENS4_14SM90_TMA_STOREES1A_NS4_17SM90_U32x4_STSM_NENS4_39AutoVectorizingCopyWithAssumedAlignmentILi128EEEEEEvvEEEEvNT_6ParamsE,@"STO_CUDA_ENTRY STV_DEFAULT"
_ZN7cutlass13device_kernelINS_4gemm6kernel13GemmUniversalIN4cute5tupleIJiiiiEEENS1_10collective13CollectiveMmaINS1_35MainloopSm100TmaUmmaWarpSpecializedILi3ELi2ELi4ENS5_IJNS4_1CILi2EEESB_NSA_ILi1EEEEEEEENS5_IJNSA_ILi64EEENSA_ILi256EEESF_EEENS_10bfloat16_tENS5_IJlSC_lEEESI_SJ_NS4_8TiledMMAINS4_8MMA_AtomIJNS4_20SM100_MMA_F16BF16_SSISI_SI_fLi64ELi256ELNS4_4UMMA5MajorE0ELSO_0ELNSN_7ScaleInE0ELSP_0EEEEEENS4_6LayoutINS5_IJSC_SC_SC_EEENS5_IJNSA_ILi0EEESU_SU_EEEEENS5_IJNS4_10UnderscoreESX_SX_EEEEENS4_23SM90_TMA_LOAD_MULTICASTENS4_14ComposedLayoutINS4_7SwizzleILi3ELi4ELi3EEENS4_18smem_ptr_flag_bitsILi16EEENSS_INS5_IJNSA_ILi8EEESF_EEENS5_IJSF_SC_EEEEEEEvNS4_8identityES10_S1A_vS1B_EENS_8epilogue10collective18CollectiveEpilogueINS1D_23Sm100TmaWarpSpecializedILi4ELi2ELi32ELb1ELb0EEEJSH_NS5_IJNSS_ISF_SC_EES1I_EEESI_SJ_SI_SJ_NS1D_6fusion15FusionCallbacksIS1H_NS1K_17LinearCombinationISI_fSI_fLNS_15FloatRoundStyleE2EEESH_S1J_JEEENS4_5SM1004TMEM4LOAD26SM100_TMEM_LOAD_16dp256b8xENS4_13SM90_TMA_LOADES1A_NS4_17SM75_U32x4_LDSM_NENS4_14SM90_TMA_STOREES1A_NS4_17SM90_U32x4_STSM_NENS4_39AutoVectorizingCopyWithAssumedAlignmentILi128EEEEEEvvEEEEvNT_6ParamsE:
[----:B------:R-:W1:Y:S01]  /*0000*/  LDC R1, c[0x0][0x37c] ;  /* 0x0000df00ff017b82 */ /* 0x000e620000000800 */
[----:B------:R-:W2:Y:S01]  /*0010*/  S2R R94, SR_TID.X ;  /* 0x00000000005e7919 */ /* 0x000ea20000002100 */
[----:B------:R-:W3:Y:S01]  /*0020*/  LDCU.64 UR8, c[0x0][0x890] ;  /* 0x00011200ff0877ac */ /* 0x000ee20008000a00 */
[----:B------:R-:W-:Y:S02]  /*0030*/  PRMT R81, RZ, 0x7610, R81 ;  /* 0x00007610ff517816 */ /* 0x000fe40000000051 */
[----:B------:R-:W-:Y:S01]  /*0040*/  ELECT P3, URZ, PT ;  /* 0x0000000000ff782f */ /* 0x000fe20003860000 */
[----:B---3--:R-:W-:-:S04]  /*0050*/  UISETP.NE.U32.AND UP0, UPT, UR8, URZ, UPT ;  /* 0x000000ff0800728c */ /* 0x008fc8000bf05070 */
[----:B------:R-:W-:Y:S01]  /*0060*/  UISETP.NE.AND.EX UP0, UPT, UR9, URZ, UPT, UP0 ;  /* 0x000000ff0900728c */ /* 0x000fe2000bf05300 */
[----:B--2---:R-:W-:-:S05]  /*0070*/  SHF.R.U32.HI R82, RZ, 0x5, R94 ;  /* 0x00000005ff527819 */ /* 0x004fca000001165e */
[----:B------:R-:W2:Y:S02]  /*0080*/  SHFL.IDX PT, R0, R82, RZ, 0x1f ;  /* 0x00001fff52007589 */ /* 0x000ea400000e0000 */
[----:B--2---:R-:W-:Y:S01]  /*0090*/  R2UR UR17, R0 ;  /* 0x00000000001172ca */ /* 0x004fe200000e0000 */
[----:B-1----:R-:W-:-:S14]  /*00a0*/  BRA.U UP0, `(.L_x_0) ;  /* 0x0000000100307547 */ /* 0x002fdc000b800000 */
[----:B------:R-:W1:Y:S02]  /*00b0*/  LDCU.64 UR4, c[0x0][0x888] ;  /* 0x00011100ff0477ac */ /* 0x000e640008000a00 */
[----:B-1----:R-:W-:-:S04]  /*00c0*/  UISETP.NE.U32.AND UP0, UPT, UR4, URZ, UPT ;  /* 0x000000ff0400728c */ /* 0x002fc8000bf05070 */
[----:B------:R-:W-:-:S09]  /*00d0*/  UISETP.NE.AND.EX UP0, UPT, UR5, URZ, UPT, UP0 ;  /* 0x000000ff0500728c */ /* 0x000fd2000bf05300 */
[----:B------:R-:W-:Y:S05]  /*00e0*/  BRA.U !UP0, `(.L_x_1) ;  /* 0x0000000108147547 */ /* 0x000fea000b800000 */
[----:B------:R-:W1:Y:S01]  /*00f0*/  LDC.64 R2, c[0x0][0x888] ;  /* 0x00022200ff027b82 */ /* 0x000e620000000a00 */
[----:B------:R-:W1:Y:S02]  /*0100*/  LDCU.64 UR4, c[0x0][0x358] ;  /* 0x00006b00ff0477ac */ /* 0x000e640008000a00 */
[----:B-1----:R1:W5:Y:S01]  /*0110*/  LDG.E R41, desc[UR4][R2.64] ;  /* 0x0000000402297981 */ /* 0x002362000c1e1900 */
[----:B------:R-:W-:Y:S01]  /*0120*/  HFMA2 R81, -RZ, RZ, 0, 5.9604644775390625e-08 ;  /* 0x00000001ff517431 */ /* 0x000fe200000001ff */
[----:B------:R-:W-:Y:S05]  /*0130*/  BRA `(.L_x_0) ;  /* 0x00000000000c7947 */ /* 0x000fea0003800000 */
.L_x_1:
[----:B------:R-:W1:Y:S01]  /*0140*/  LDCU UR4, c[0x0][0x880] ;  /* 0x00011000ff0477ac */ /* 0x000e620008000800 */
[----:B------:R-:W-:Y:S01]  /*0150*/  HFMA2 R81, -RZ, RZ, 0, 5.9604644775390625e-08 ;  /* 0x00000001ff517431 */ /* 0x000fe200000001ff */
[----:B-1----:R-:W-:-:S07]  /*0160*/  MOV R41, UR4 ;  /* 0x0000000400297c02 */ /* 0x002fce0008000f00 */
.L_x_0:
[----:B------:R-:W2:Y:S02]  /*0170*/  LDCU.64 UR4, c[0x0][0x8b0] ;  /* 0x00011600ff0477ac */ /* 0x000ea40008000a00 */
[----:B--2---:R-:W-:-:S04]  /*0180*/  UISETP.NE.U32.AND UP0, UPT, UR4, URZ, UPT ;  /* 0x000000ff0400728c */ /* 0x004fc8000bf05070 */
[----:B------:R-:W-:-:S09]  /*0190*/  UISETP.NE.AND.EX UP0, UPT, UR5, URZ, UPT, UP0 ;  /* 0x000000ff0500728c */ /* 0x000fd2000bf05300 */
[----:B------:R-:W-:Y:S05]  /*01a0*/  BRA.U UP0, `(.L_x_2) ;  /* 0x0000000100287547 */ /* 0x000fea000b800000 */
[----:B------:R-:W2:Y:S02]  /*01b0*/  LDCU.64 UR4, c[0x0][0x8a8] ;  /* 0x00011500ff0477ac */ /* 0x000ea40008000a00 */
[----:B--2---:R-:W-:-:S04]  /*01c0*/  UISETP.NE.U32.AND UP0, UPT, UR4, URZ, UPT ;  /* 0x000000ff0400728c */ /* 0x004fc8000bf05070 */
[----:B------:R-:W-:-:S09]  /*01d0*/  UISETP.NE.AND.EX UP0, UPT, UR5, URZ, UPT, UP0 ;  /* 0x000000ff0500728c */ /* 0x000fd2000bf05300 */
[----:B------:R-:W-:Y:S05]  /*01e0*/  BRA.U !UP0, `(.L_x_3) ;  /* 0x0000000108107547 */ /* 0x000fea000b800000 */
[----:B------:R-:W2:Y:S01]  /*01f0*/  LDC.64 R38, c[0x0][0x8a8] ;  /* 0x00022a00ff267b82 */ /* 0x000ea20000000a00 */
[----:B------:R-:W2:Y:S02]  /*0200*/  LDCU.64 UR4, c[0x0][0x358] ;  /* 0x00006b00ff0477ac */ /* 0x000ea40008000a00 */
[----:B--2---:R2:W5:Y:S01]  /*0210*/  LDG.E R38, desc[UR4][R38.64] ;  /* 0x0000000426267981 */ /* 0x004562000c1e1900 */
[----:B------:R-:W-:Y:S05]  /*0220*/  BRA `(.L_x_2) ;  /* 0x0000000000087947 */ /* 0x000fea0003800000 */
.L_x_3:
[----:B------:R-:W2:Y:S02]  /*0230*/  LDCU UR4, c[0x0][0x8a0] ;  /* 0x00011400ff0477ac */ /* 0x000ea40008000800 */
[----:B--2---:R-:W-:Y:S02]  /*0240*/  MOV R38, UR4 ;  /* 0x0000000400267c02 */ /* 0x004fe40008000f00 */
.L_x_2:
[----:B------:R-:W-:Y:S01]  /*0250*/  IMAD.U32 R0, RZ, RZ, UR17 ;  /* 0x00000011ff007e24 */ /* 0x000fe2000f8e00ff */
[----:B------:R-:W-:Y:S04]  /*0260*/  BSSY.RECONVERGENT B0, `(.L_x_4) ;  /* 0x000000c000007945 */ /* 0x000fe80003800200 */
[C---:B------:R-:W-:Y:S02]  /*0270*/  ISETP.NE.OR P1, PT, R0.reuse, 0x1, !P3 ;  /* 0x000000010000780c */ /* 0x040fe40005f25670 */
[----:B------:R-:W-:-:S11]  /*0280*/  ISETP.NE.OR P0, PT, R0, 0x3, !P3 ;  /* 0x000000030000780c */ /* 0x000fd60005f05670 */
[----:B------:R-:W-:Y:S05]  /*0290*/  @P1 BRA `(.L_x_5) ;  /* 0x0000000000201947 */ /* 0x000fea0003800000 */
[----:B------:R-:W3:Y:S02]  /*02a0*/  LDCU.64 UR4, c[0x0][0x348] ;  /* 0x00006900ff0477ac */ /* 0x000ee40008000a00 */
[----:B---3--:R-:W-:Y:S02]  /*02b0*/  UIADD3 UR6, UP1, UPT, UR4, 0x80, URZ ;  /* 0x0000008004067890 */ /* 0x008fe4000ff3e0ff */
[----:B------:R-:W-:Y:S02]  /*02c0*/  UIADD3 UR4, UP0, UPT, UR4, 0x180, URZ ;  /* 0x0000018004047890 */ /* 0x000fe4000ff1e0ff */
[----:B------:R-:W-:Y:S02]  /*02d0*/  UIADD3.X UR7, UPT, UPT, URZ, UR5, URZ, UP1, !UPT ;  /* 0x00000005ff077290 */ /* 0x000fe40008ffe4ff */
[----:B------:R-:W-:-:S07]  /*02e0*/  UIADD3.X UR5, UPT, UPT, URZ, UR5, URZ, UP0, !UPT ;  /* 0x00000005ff057290 */ /* 0x000fce00087fe4ff */
[----:B------:R3:W-:Y:S02]  /*02f0*/  UTMACCTL.PF [UR6] ;  /* 0x00000000060079b9 */ /* 0x0007e40008040000 */
[----:B------:R3:W-:Y:S02]  /*0300*/  UTMACCTL.PF [UR4] ;  /* 0x00000000040079b9 */ /* 0x0007e40008040000 */
[----:B---3--:R-:W-:Y:S01]  /*0310*/  NOP ;  /* 0x0000000000007918 */ /* 0x008fe20000000000 */
.L_x_5:
[----:B------:R-:W-:Y:S05]  /*0320*/  BSYNC.RECONVERGENT B0 ;  /* 0x0000000000007941 */ /* 0x000fea0003800200 */
.L_x_4:
[----:B------:R-:W-:Y:S04]  /*0330*/  BSSY.RECONVERGENT B0, `(.L_x_6) ;  /* 0x000000a000007945 */ /* 0x000fe80003800200 */
        /* <DEDUP_REMOVED lines=9> */
.L_x_7:
[----:B------:R-:W-:Y:S05]  /*03d0*/  BSYNC.RECONVERGENT B0 ;  /* 0x0000000000007941 */ /* 0x000fea0003800200 */
.L_x_6:
[----:B------:R-:W3:Y:S01]  /*03e0*/  LDCU.64 UR4, c[0x0][0x888] ;  /* 0x00011100ff0477ac */ /* 0x000ee20008000a00 */
[----:B------:R-:W-:Y:S02]  /*03f0*/  UISETP.EQ.U32.AND UP1, UPT, UR8, URZ, UPT ;  /* 0x000000ff0800728c */ /* 0x000fe4000bf22070 */
[----:B------:R-:W-:Y:S02]  /*0400*/  UPLOP3.LUT UP3, UPT, UPT, UPT, UPT, 0x80, 0x8 ;  /* 0x000000000008789c */ /* 0x000fe40003f6f070 */
[----:B---3--:R-:W-:-:S04]  /*0410*/  UISETP.NE.U32.AND UP0, UPT, UR4, URZ, UPT ;  /* 0x000000ff0400728c */ /* 0x008fc8000bf05070 */
[----:B------:R-:W-:-:S04]  /*0420*/  UISETP.NE.AND.EX UP0, UPT, UR5, URZ, UPT, UP0 ;  /* 0x000000ff0500728c */ /* 0x000fc8000bf05300 */
[----:B------:R-:W-:-:S04]  /*0430*/  UISETP.EQ.OR.EX UP2, UPT, UR9, URZ, !UP0, UP1 ;  /* 0x000000ff0900728c */ /* 0x000fc8000c742710 */
[----:B------:R-:W-:-:S06]  /*0440*/  UP2UR UR4, UPR, URZ, 0x4 ;  /* 0x00000004ff047883 */ /* 0x000fcc0008000000 */
[----:B------:R-:W-:Y:S01]  /*0450*/  MOV R85, UR4 ;  /* 0x0000000400557c02 */ /* 0x000fe20008000f00 */
[----:B------:R-:W-:Y:S06]  /*0460*/  BRA.U !UP2, `(.L_x_8) ;  /* 0x000000010a207547 */ /* 0x000fec000b800000 */
[----:B------:R-:W-:Y:S01]  /*0470*/  UISETP.NE.U32.AND UP1, UPT, UR8, URZ, UPT ;  /* 0x000000ff0800728c */ /* 0x000fe2000bf25070 */
[----:B-----5:R-:W-:Y:S01]  /*0480*/  FSETP.NEU.AND P0, PT, R41, RZ, PT ;  /* 0x000000ff2900720b */ /* 0x020fe20003f0d000 */
[----:B------:R-:W-:Y:S02]  /*0490*/  USEL UR4, URZ, 0xffffffff, UP0 ;  /* 0xffffffffff047887 */ /* 0x000fe40008000000 */
[----:B------:R-:W-:-:S10]  /*04a0*/  UISETP.NE.AND.EX UP1, UPT, UR9, URZ, UPT, UP1 ;  /* 0x000000ff0900728c */ /* 0x000fd4000bf25310 */
[----:B------:R-:W-:Y:S01]  /*04b0*/  VOTEU.ANY UP0, P0 ;  /* 0x0000000000ff7886 */ /* 0x000fe20000000100 */
[----:B------:R-:W-:-:S04]  /*04c0*/  @!UP1 USEL UR4, URZ, 0xffffffff, UP0 ;  /* 0xffffffffff049887 */ /* 0x000fc80008000000 */
[----:B------:R-:W-:-:S04]  /*04d0*/  ULOP3.LUT UR4, UR4, 0x1, URZ, 0xc0, !UPT ;  /* 0x0000000104047892 */ /* 0x000fc8000f8ec0ff */
[----:B------:R-:W-:-:S11]  /*04e0*/  UISETP.NE.U32.AND UP3, UPT, UR4, 0x1, UPT ;  /* 0x000000010400788c */ /* 0x000fd6000bf65070 */
.L_x_8:
[----:B-1----:R-:W1:Y:S01]  /*04f0*/  SHFL.IDX PT, R2, R82, RZ, 0x1f ;  /* 0x00001fff52027589 */ /* 0x002e6200000e0000 */
[----:B------:R-:W-:-:S04]  /*0500*/  UISETP.NE.AND UP0, UPT, UR17, 0x2, UPT ;  /* 0x000000021100788c */ /* 0x000fc8000bf05270 */
[----:B------:R-:W-:Y:S01]  /*0510*/  USEL UR48, URZ, 0x1, UP0 ;  /* 0x00000001ff307887 */ /* 0x000fe20008000000 */
[----:B-1----:R-:W-:-:S13]  /*0520*/  ISETP.NE.AND P0, PT, R2, RZ, PT ;  /* 0x000000ff0200720c */ /* 0x002fda0003f05270 */
[----:B------:R-:W-:Y:S05]  /*0530*/  @P0 BRA `(.L_x_9) ;  /* 0x0000000000500947 */ /* 0x000fea0003800000 */
[----:B------:R-:W1:Y:S01]  /*0540*/  S2UR UR4, SR_CgaCtaId ;  /* 0x00000000000479c3 */ /* 0x000e620000008800 */
[----:B------:R-:W-:Y:S01]  /*0550*/  UMOV UR5, 0x400 ;  /* 0x0000040000057882 */ /* 0x000fe20000000000 */
[----:B------:R-:W-:Y:S01]  /*0560*/  UMOV UR8, 0x1 ;  /* 0x0000000100087882 */ /* 0x000fe20000000000 */
[----:B------:R-:W-:Y:S01]  /*0570*/  UMOV UR6, 0x3 ;  /* 0x0000000300067882 */ /* 0x000fe20000000000 */
[----:B------:R-:W-:-:S04]  /*0580*/  UIADD3 UR8, UPT, UPT, -UR8, 0x100000, URZ ;  /* 0x0010000008087890 */ /* 0x000fc8000fffe1ff */
[----:B------:R-:W-:Y:S02]  /*0590*/  USHF.L.U32 UR9, UR8, 0xb, URZ ;  /* 0x0000000b08097899 */ /* 0x000fe400080006ff */
[----:B------:R-:W-:Y:S02]  /*05a0*/  USHF.L.U32 UR8, UR8, 0x1, URZ ;  /* 0x0000000108087899 */ /* 0x000fe400080006ff */
[----:B------:R-:W-:-:S04]  /*05b0*/  UIADD3 UR6, UPT, UPT, -UR6, 0x100000, URZ ;  /* 0x0010000006067890 */ /* 0x000fc8000fffe1ff */
[----:B------:R-:W-:Y:S02]  /*05c0*/  USHF.L.U32 UR7, UR6, 0xb, URZ ;  /* 0x0000000b06077899 */ /* 0x000fe400080006ff */
[----:B------:R-:W-:Y:S01]  /*05d0*/  USHF.L.U32 UR6, UR6, 0x1, URZ ;  /* 0x0000000106067899 */ /* 0x000fe200080006ff */
[----:B------:R-:W-:Y:S01]  /*05e0*/  ELECT P0, URZ, PT ;  /* 0x0000000000ff782f */ /* 0x000fe20003800000 */
[----:B-1----:R-:W-:Y:S01]  /*05f0*/  ULEA UR4, UR4, UR5, 0x18 ;  /* 0x0000000504047291 */ /* 0x002fe2000f8ec0ff */
[----:B------:R-:W1:Y:S11]  /*0600*/  FENCE.VIEW.ASYNC.S ;  /* 0x00000000000073c6 */ /* 0x000e760000000000 */
[----:B-1----:R1:W3:Y:S01]  /*0610*/  SYNCS.EXCH.64 URZ, [UR4], UR8 ;  /* 0x0000000804ff75b2 */ /* 0x0022e20008000100 */
[----:B------:R1:W4:Y:S01]  /*0620*/  SYNCS.EXCH.64 URZ, [UR4+0x18], UR6 ;  /* 0x0000180604ff75b2 */ /* 0x0003220008000100 */
[----:B------:R1:W1:Y:S01]  /*0630*/  SYNCS.EXCH.64 URZ, [UR4+0x8], UR8 ;  /* 0x0000080804ff75b2 */ /* 0x0002620008000100 */
[----:B------:R1:W1:Y:S01]  /*0640*/  SYNCS.EXCH.64 URZ, [UR4+0x20], UR6 ;  /* 0x0000200604ff75b2 */ /* 0x0002620008000100 */
[----:B------:R1:W1:Y:S01]  /*0650*/  SYNCS.EXCH.64 URZ, [UR4+0x10], UR8 ;  /* 0x0000100804ff75b2 */ /* 0x0002620008000100 */
[----:B------:R1:W1:Y:S01]  /*0660*/  SYNCS.EXCH.64 URZ, [UR4+0x28], UR6 ;  /* 0x0000280604ff75b2 */ /* 0x0002620008000100 */
[----:B------:R-:W-:Y:S01]  /*0670*/  NOP ;  /* 0x0000000000007918 */ /* 0x000fe20000000000 */
.L_x_9:
[----:B------:R-:W2:Y:S01]  /*0680*/  SHFL.IDX PT, R2, R82, RZ, 0x1f ;  /* 0x00001fff52027589 */ /* 0x000ea200000e0000 */
[----:B------:R-:W-:Y:S01]  /*0690*/  NOP ;  /* 0x0000000000007918 */ /* 0x000fe20000000000 */
[----:B--2---:R-:W-:-:S13]  /*06a0*/  ISETP.NE.AND P0, PT, R2, 0x1, PT ;  /* 0x000000010200780c */ /* 0x004fda0003f05270 */
[----:B------:R-:W-:Y:S05]  /*06b0*/  @P0 BRA `(.L_x_10) ;  /* 0x0000000000580947 */ /* 0x000fea0003800000 */
[----:B-1----:R-:W1:Y:S01]  /*06c0*/  S2UR UR4, SR_CgaCtaId ;  /* 0x00000000000479c3 */ /* 0x002e620000008800 */
        /* <DEDUP_REMOVED lines=12> */
[----:B-1----:R2:W1:Y:S01]  /*0790*/  SYNCS.EXCH.64 URZ, [UR4+0x30], UR8 ;  /* 0x0000300804ff75b2 */ /* 0x0024620008000100 */
[----:B------:R2:W1:Y:S01]  /*07a0*/  SYNCS.EXCH.64 URZ, [UR4+0x50], UR6 ;  /* 0x0000500604ff75b2 */ /* 0x0004620008000100 */
[----:B------:R2:W1:Y:S01]  /*07b0*/  SYNCS.EXCH.64 URZ, [UR4+0x38], UR8 ;  /* 0x0000380804ff75b2 */ /* 0x0004620008000100 */
[----:B------:R2:W1:Y:S01]  /*07c0*/  SYNCS.EXCH.64 URZ, [UR4+0x58], UR6 ;  /* 0x0000580604ff75b2 */ /* 0x0004620008000100 */
[----:B------:R2:W1:Y:S01]  /*07d0*/  SYNCS.EXCH.64 URZ, [UR4+0x40], UR8 ;  /* 0x0000400804ff75b2 */ /* 0x0004620008000100 */
[----:B------:R2:W1:Y:S01]  /*07e0*/  SYNCS.EXCH.64 URZ, [UR4+0x60], UR6 ;  /* 0x0000600604ff75b2 */ /* 0x0004620008000100 */
[----:B------:R2:W1:Y:S01]  /*07f0*/  SYNCS.EXCH.64 URZ, [UR4+0x48], UR8 ;  /* 0x0000480804ff75b2 */ /* 0x0004620008000100 */
[----:B------:R2:W1:Y:S02]  /*0800*/  SYNCS.EXCH.64 URZ, [UR4+0x68], UR6 ;  /* 0x0000680604ff75b2 */ /* 0x0004640008000100 */
[----:B--2---:R-:W-:Y:S01]  /*0810*/  NOP ;  /* 0x0000000000007918 */ /* 0x004fe20000000000 */
.L_x_10:
[----:B------:R-:W2:Y:S01]  /*0820*/  SHFL.IDX PT, R2, R82, RZ, 0x1f ;  /* 0x00001fff52027589 */ /* 0x000ea200000e0000 */
[----:B------:R-:W-:Y:S01]  /*0830*/  NOP ;  /* 0x0000000000007918 */ /* 0x000fe20000000000 */
[----:B--2---:R-:W-:-:S13]  /*0840*/  ISETP.NE.AND P0, PT, R2, 0x3, PT ;  /* 0x000000030200780c */ /* 0x004fda0003f05270 */
[----:B------:R-:W-:Y:S05]  /*0850*/  @P0 BRA `(.L_x_11) ;  /* 0x0000000000300947 */ /* 0x000fea0003800000 */
[----:B-1----:R-:W1:Y:S01]  /*0860*/  S2UR UR4, SR_CgaCtaId ;  /* 0x00000000000479c3 */ /* 0x002e620000008800 */
[----:B------:R-:W-:Y:S01]  /*0870*/  UMOV UR6, 0x400 ;  /* 0x0000040000067882 */ /* 0x000fe20000000000 */
[----:B------:R-:W-:Y:S01]  /*0880*/  UMOV UR5, 0x20 ;  /* 0x0000002000057882 */ /* 0x000fe20000000000 */
[----:B------:R-:W-:Y:S01]  /*0890*/  ELECT P0, URZ, PT ;  /* 0x0000000000ff782f */ /* 0x000fe20003800000 */
[----:B-1----:R-:W-:Y:S02]  /*08a0*/  ULEA UR6, UR4, UR6, 0x18 ;  /* 0x0000000604067291 */ /* 0x002fe4000f8ec0ff */
[----:B------:R-:W-:-:S04]  /*08b0*/  UIADD3 UR4, UPT, UPT, -UR5, 0x100000, URZ ;  /* 0x0010000005047890 */ /* 0x000fc8000fffe1ff */
[----:B------:R-:W-:Y:S02]  /*08c0*/  USHF.L.U32 UR5, UR4, 0xb, URZ ;  /* 0x0000000b04057899 */ /* 0x000fe400080006ff */
[----:B------:R-:W-:Y:S01]  /*08d0*/  USHF.L.U32 UR4, UR4, 0x1, URZ ;  /* 0x0000000104047899 */ /* 0x000fe200080006ff */
[----:B------:R-:W1:Y:S11]  /*08e0*/  FENCE.VIEW.ASYNC.S ;  /* 0x00000000000073c6 */ /* 0x000e760000000000 */
[----:B-1----:R2:W1:Y:S01]  /*08f0*/  SYNCS.EXCH.64 URZ, [UR6+0x70], UR4 ;  /* 0x0000700406ff75b2 */ /* 0x0024620008000100 */
[----:B------:R2:W1:Y:S02]  /*0900*/  SYNCS.EXCH.64 URZ, [UR6+0x78], UR4 ;  /* 0x0000780406ff75b2 */ /* 0x0004640008000100 */
[----:B--2---:R-:W-:Y:S01]  /*0910*/  NOP ;  /* 0x0000000000007918 */ /* 0x004fe20000000000 */
.L_x_11:
[----:B------:R-:W2:Y:S01]  /*0920*/  SHFL.IDX PT, R2, R82, RZ, 0x1f ;  /* 0x00001fff52027589 */ /* 0x000ea200000e0000 */
[----:B------:R-:W-:Y:S01]  /*0930*/  NOP ;  /* 0x0000000000007918 */ /* 0x000fe20000000000 */
[----:B--2---:R-:W-:-:S13]  /*0940*/  ISETP.NE.AND P0, PT, R2, 0x4, PT ;  /* 0x000000040200780c */ /* 0x004fda0003f05270 */
[----:B------:R-:W-:Y:S05]  /*0950*/  @P0 BRA `(.L_x_12) ;  /* 0x00000000004c0947 */ /* 0x000fea0003800000 */
[----:B-1----:R-:W1:Y:S01]  /*0960*/  S2UR UR6, SR_CgaCtaId ;  /* 0x00000000000679c3 */ /* 0x002e620000008800 */
[----:B------:R-:W-:Y:S01]  /*0970*/  UMOV UR4, 0x3a0 ;  /* 0x000003a000047882 */ /* 0x000fe20000000000 */
[----:B------:R-:W-:Y:S01]  /*0980*/  UMOV UR5, 0x400 ;  /* 0x0000040000057882 */ /* 0x000fe20000000000 */
[----:B------:R-:W-:Y:S01]  /*0990*/  USEL UR4, UR4, 0x320, UP3 ;  /* 0x0000032004047887 */ /* 0x000fe20009800000 */
[----:B------:R-:W-:Y:S01]  /*09a0*/  UMOV UR8, 0x1 ;  /* 0x0000000100087882 */ /* 0x000fe20000000000 */
[----:B------:R-:W-:Y:S01]  /*09b0*/  ELECT P0, URZ, PT ;  /* 0x0000000000ff782f */ /* 0x000fe20003800000 */
[----:B------:R-:W-:-:S04]  /*09c0*/  UIADD3 UR8, UPT, UPT, -UR8, 0x100000, URZ ;  /* 0x0010000008087890 */ /* 0x000fc8000fffe1ff */
[----:B------:R-:W-:Y:S02]  /*09d0*/  USHF.L.U32 UR9, UR8, 0xb, URZ ;  /* 0x0000000b08097899 */ /* 0x000fe400080006ff */
[----:B------:R-:W-:Y:S02]  /*09e0*/  USHF.L.U32 UR8, UR8, 0x1, URZ ;  /* 0x0000000108087899 */ /* 0x000fe400080006ff */
[----:B-1----:R-:W-:Y:S02]  /*09f0*/  ULEA UR6, UR6, UR5, 0x18 ;  /* 0x0000000506067291 */ /* 0x002fe4000f8ec0ff */
[----:B------:R-:W-:-:S04]  /*0a00*/  UIADD3 UR4, UPT, UPT, -UR4, 0x100000, URZ ;  /* 0x0010000004047890 */ /* 0x000fc8000fffe1ff */
[----:B------:R-:W-:Y:S02]  /*0a10*/  USHF.L.U32 UR5, UR4, 0xb, URZ ;  /* 0x0000000b04057899 */ /* 0x000fe400080006ff */
[----:B------:R-:W-:Y:S01]  /*0a20*/  USHF.L.U32 UR4, UR4, 0x1, URZ ;  /* 0x0000000104047899 */ /* 0x000fe200080006ff */
[----:B------:R-:W1:Y:S03]  /*0a30*/  FENCE.VIEW.ASYNC.S ;  /* 0x00000000000073c6 */ /* 0x000e660000000000 */
[----:B-1----:R2:W1:Y:S08]  /*0a40*/  SYNCS.EXCH.64 URZ, [UR6+0x80], UR8 ;  /* 0x0000800806ff75b2 */ /* 0x0024700008000100 */
[----:B------:R2:W1:Y:S01]  /*0a50*/  SYNCS.EXCH.64 URZ, [UR6+0x90], UR4 ;  /* 0x0000900406ff75b2 */ /* 0x0004620008000100 */
[----:B------:R2:W1:Y:S01]  /*0a60*/  SYNCS.EXCH.64 URZ, [UR6+0x88], UR8 ;  /* 0x0000880806ff75b2 */ /* 0x0004620008000100 */
[----:B------:R2:W1:Y:S02]  /*0a70*/  SYNCS.EXCH.64 URZ, [UR6+0x98], UR4 ;  /* 0x0000980406ff75b2 */ /* 0x0004640008000100 */
[----:B--2---:R-:W-:Y:S01]  /*0a80*/  NOP ;  /* 0x0000000000007918 */ /* 0x004fe20000000000 */
.L_x_12:
        /* <DEDUP_REMOVED lines=26> */
.L_x_13:
[----:B------:R-:W2:Y:S01]  /*0c30*/  SHFL.IDX PT, R2, R82, RZ, 0x1f ;  /* 0x00001fff52027589 */ /* 0x000ea200000e0000 */
[----:B------:R-:W-:Y:S01]  /*0c40*/  NOP ;  /* 0x0000000000007918 */ /* 0x000fe20000000000 */
[----:B--2---:R-:W-:-:S13]  /*0c50*/  ISETP.NE.AND P0, PT, R2, 0x3, PT ;  /* 0x000000030200780c */ /* 0x004fda0003f05270 */
[----:B------:R-:W-:Y:S05]  /*0c60*/  @P0 BRA `(.L_x_14) ;  /* 0x0000000000380947 */ /* 0x000fea0003800000 */
[----:B------:R-:W2:Y:S01]  /*0c70*/  S2UR UR5, SR_CgaCtaId ;  /* 0x00000000000579c3 */ /* 0x000ea20000008800 */
[----:B-1----:R-:W-:Y:S01]  /*0c80*/  UMOV UR4, 0x400 ;  /* 0x0000040000047882 */ /* 0x002fe20000000000 */
[----:B------:R-:W-:Y:S01]  /*0c90*/  UMOV UR6, 0x20 ;  /* 0x0000002000067882 */ /* 0x000fe20000000000 */
[----:B------:R-:W-:Y:S01]  /*0ca0*/  ELECT P0, URZ, PT ;  /* 0x0000000000ff782f */ /* 0x000fe20003800000 */
[----:B------:R-:W-:-:S04]  /*0cb0*/  UIADD3 UR6, UPT, UPT, -UR6, 0x100000, URZ ;  /* 0x0010000006067890 */ /* 0x000fc8000fffe1ff */
[----:B------:R-:W-:Y:S02]  /*0cc0*/  USHF.L.U32 UR7, UR6, 0xb, URZ ;  /* 0x0000000b06077899 */ /* 0x000fe400080006ff */
[----:B------:R-:W-:Y:S02]  /*0cd0*/  USHF.L.U32 UR6, UR6, 0x1, URZ ;  /* 0x0000000106067899 */ /* 0x000fe400080006ff */
[----:B--2---:R-:W-:Y:S01]  /*0ce0*/  ULEA UR4, UR5, UR4, 0x18 ;  /* 0x0000000405047291 */ /* 0x004fe2000f8ec0ff */
[----:B------:R-:W1:Y:S11]  /*0cf0*/  FENCE.VIEW.ASYNC.S ;  /* 0x00000000000073c6 */ /* 0x000e760000000000 */
[----:B-1----:R2:W1:Y:S01]  /*0d00*/  SYNCS.EXCH.64 URZ, [UR4+0xe0], UR6 ;  /* 0x0000e00604ff75b2 */ /* 0x0024620008000100 */
[----:B------:R2:W1:Y:S01]  /*0d10*/  SYNCS.EXCH.64 URZ, [UR4+0xf0], UR6 ;  /* 0x0000f00604ff75b2 */ /* 0x0004620008000100 */
[----:B------:R2:W1:Y:S01]  /*0d20*/  SYNCS.EXCH.64 URZ, [UR4+0xe8], UR6 ;  /* 0x0000e80604ff75b2 */ /* 0x0004620008000100 */
[----:B------:R2:W1:Y:S02]  /*0d30*/  SYNCS.EXCH.64 URZ, [UR4+0xf8], UR6 ;  /* 0x0000f80604ff75b2 */ /* 0x0004640008000100 */
[----:B--2---:R-:W-:Y:S01]  /*0d40*/  NOP ;  /* 0x0000000000007918 */ /* 0x004fe20000000000 */
.L_x_14:
[----:B-1----:R-:W1:Y:S01]  /*0d50*/  LDCU UR4, c[0x0][0x36c] ;  /* 0x00006d80ff0477ac */ /* 0x002e620008000800 */
[----:B------:R-:W-:Y:S01]  /*0d60*/  ISETP.NE.OR P3, PT, R0, 0x2, !P3 ;  /* 0x000000020000780c */ /* 0x000fe20005f65670 */
[----:B------:R-:W-:Y:S01]  /*0d70*/  NOP ;  /* 0x0000000000007918 */ /* 0x000fe20000000000 */
[----:B------:R-:W-:Y:S01]  /*0d80*/  LOP3.LUT R0, R94, 0x1f, RZ, 0xc0, !PT ;  /* 0x0000001f5e007812 */ /* 0x000fe200078ec0ff */
[----:B------:R-:W-:Y:S02]  /*0d90*/  UISETP.NE.AND UP4, UPT, UR17, URZ, UPT ;  /* 0x000000ff1100728c */ /* 0x000fe4000bf85270 */
[----:B-1----:R-:W-:-:S09]  /*0da0*/  UISETP.EQ.U32.AND UP5, UPT, UR4, 0x1, UPT ;  /* 0x000000010400788c */ /* 0x002fd2000bfa2070 */
[----:B------:R-:W-:Y:S05]  /*0db0*/  BRA.U !UP5, `(.L_x_15) ;  /* 0x000000010d087547 */ /* 0x000fea000b800000 */
[----:B---34-:R-:W-:Y:S01]  /*0dc0*/  UCGABAR_ARV ;  /* 0x00000000000079c7 */ /* 0x018fe20008000000 */
[----:B------:R-:W-:Y:S05]  /*0dd0*/  BRA `(.L_x_16) ;  /* 0x0000000000047947 */ /* 0x000fea0003800000 */
.L_x_15:
[----:B---34-:R-:W-:Y:S01]  /*0de0*/  NOP ;  /* 0x0000000000007918 */ /* 0x018fe20000000000 */
.L_x_16:
[----:B------:R-:W1:Y:S01]  /*0df0*/  S2UR UR16, SR_CTAID.X ;  /* 0x00000000001079c3 */ /* 0x000e620000002500 */
[----:B------:R-:W-:-:S05]  /*0e00*/  CS2R.32 R84, SR_CgaSize ;  /* 0x0000000000547805 */ /* 0x000fca0000008a00 */
[----:B------:R-:W-:-:S05]  /*0e10*/  IMAD R84, R84, -0xa0, RZ ;  /* 0xffffff6054547824 */ /* 0x000fca00078e02ff */
[----:B------:R-:W-:-:S14]  /*0e20*/  R2UR UR5, R84 ;  /* 0x00000000540572ca */ /* 0x000fdc00000e0000 */
[----:B------:R-:W2:Y:S01]  /*0e30*/  LDCU UR5, c[0x0][UR5+0x2b0] ;  /* 0x00005600050577ac */ /* 0x000ea20008000800 */
[----:B------:R-:W-:-:S05]  /*0e40*/  CS2R.32 R84, SR_CgaSize ;  /* 0x0000000000547805 */ /* 0x000fca0000008a00 */
[----:B------:R-:W-:-:S05]  /*0e50*/  IMAD R84, R84, -0xa0, RZ ;  /* 0xffffff6054547824 */ /* 0x000fca00078e02ff */
[----:B------:R-:W-:-:S14]  /*0e60*/  R2UR UR4, R84 ;  /* 0x00000000540472ca */ /* 0x000fdc00000e0000 */
[----:B------:R-:W3:Y:S01]  /*0e70*/  LDCU UR4, c[0x0][UR4+0x2b4] ;  /* 0x00005680040477ac */ /* 0x000ee20008000800 */
[----:B------:R-:W4:Y:S01]  /*0e80*/  S2UR UR20, SR_CTAID.Y ;  /* 0x00000000001479c3 */ /* 0x000f220000002600 */
[----:B------:R-:W-:-:S05]  /*0e90*/  CS2R.32 R84, SR_CgaSize ;  /* 0x0000000000547805 */ /* 0x000fca0000008a00 */
[----:B------:R-:W-:-:S05]  /*0ea0*/  IMAD R84, R84, -0xa0, RZ ;  /* 0xffffff6054547824 */ /* 0x000fca00078e02ff */
[----:B------:R-:W-:-:S14]  /*0eb0*/  R2UR UR7, R84 ;  /* 0x00000000540772ca */ /* 0x000fdc00000e0000 */
[----:B------:R-:W3:Y:S01]  /*0ec0*/  LDCU UR7, c[0x0][UR7+0x2a0] ;  /* 0x00005400070777ac */ /* 0x000ee20008000800 */
[----:B------:R-:W-:-:S05]  /*0ed0*/  CS2R.32 R84, SR_CgaSize ;  /* 0x0000000000547805 */ /* 0x000fca0000008a00 */
[----:B------:R-:W-:-:S05]  /*0ee0*/  IMAD R84, R84, -0xa0, RZ ;  /* 0xffffff6054547824 */ /* 0x000fca00078e02ff */
[----:B------:R-:W-:-:S14]  /*0ef0*/  R2UR UR8, R84 ;  /* 0x00000000540872ca */ /* 0x000fdc00000e0000 */
[----:B------:R-:W3:Y:S01]  /*0f00*/  LDCU UR8, c[0x0][UR8+0x2a4] ;  /* 0x00005480080877ac */ /* 0x000ee20008000800 */
[----:B------:R-:W3:Y:S01]  /*0f10*/  S2UR UR9, SR_CgaCtaId ;  /* 0x00000000000979c3 */ /* 0x000ee20000008800 */
[----:B------:R-:W3:Y:S01]  /*0f20*/  LDCU UR21, c[0x0][0xb24] ;  /* 0x00016480ff1577ac */ /* 0x000ee20008000800 */
[----:B------:R-:W3:Y:S01]  /*0f30*/  LDCU UR42, c[0x0][0xb24] ;  /* 0x00016480ff2a77ac */ /* 0x000ee20008000800 */
[----:B-1----:R-:W-:Y:S01]  /*0f40*/  I2FP.F32.U32 R3, UR16 ;  /* 0x0000001000037c45 */ /* 0x002fe20008201000 */
[----:B------:R-:W1:Y:S04]  /*0f50*/  LDCU UR29, c[0x0][0xb30] ;  /* 0x00016600ff1d77ac */ /* 0x000e680008000800 */
[----:B--2---:R-:W-:Y:S01]  /*0f60*/  FMUL R3, R3, UR5 ;  /* 0x0000000503037c20 */ /* 0x004fe20008400000 */
[----:B------:R-:W-:Y:S01]  /*0f70*/  UMOV UR34, 0x5 ;  /* 0x0000000500227882 */ /* 0x000fe20000000000 */
[----:B----4-:R-:W-:-:S04]  /*0f80*/  I2FP.F32.U32 R2, UR20 ;  /* 0x0000001400027c45 */ /* 0x010fc80008201000 */
[----:B------:R-:W2:Y:S01]  /*0f90*/  F2I.U32.TRUNC.NTZ R3, R3 ;  /* 0x0000000300037305 */ /* 0x000ea2000020f000 */
[----:B---3--:R-:W-:Y:S01]  /*0fa0*/  FMUL R2, R2, UR4 ;  /* 0x0000000402027c20 */ /* 0x008fe20008400000 */
[----:B------:R-:W-:Y:S02]  /*0fb0*/  ULOP3.LUT UR5, UR9, 0x2, URZ, 0xc0, !UPT ;  /* 0x0000000209057892 */ /* 0x000fe4000f8ec0ff */
[----:B------:R-:W-:-:S04]  /*0fc0*/  ULOP3.LUT UR50, UR9, 0x1, URZ, 0xc0, !UPT ;  /* 0x0000000109327892 */ /* 0x000fc8000f8ec0ff */
[----:B------:R-:W3:Y:S01]  /*0fd0*/  F2I.U32.TRUNC.NTZ R2, R2 ;  /* 0x0000000200027305 */ /* 0x000ee2000020f000 */
[----:B------:R-:W-:Y:S02]  /*0fe0*/  UISETP.GT.U32.AND UP0, UPT, UR5, 0xffff, UPT ;  /* 0x0000ffff0500788c */ /* 0x000fe4000bf04070 */
[----:B------:R-:W-:Y:S02]  /*0ff0*/  UISETP.GT.U32.AND UP1, UPT, UR50, 0xffff, UPT ;  /* 0x0000ffff3200788c */ /* 0x000fe4000bf24070 */
[----:B------:R-:W-:Y:S01]  /*1000*/  USEL UR26, UR5, 0xffff, !UP0 ;  /* 0x0000ffff051a7887 */ /* 0x000fe2000c000000 */
[----:B--2---:R-:W-:Y:S01]  /*1010*/  R2UR UR4, R3 ;  /* 0x00000000030472ca */ /* 0x004fe200000e0000 */
[----:B------:R-:W-:Y:S02]  /*1020*/  USHF.R.U32.HI UR32, URZ, 0x1, UR9 ;  /* 0x00000001ff207899 */ /* 0x000fe40008011609 */
[----:B------:R-:W-:Y:S02]  /*1030*/  USHF.L.U32 UR31, UR9, 0xa, URZ ;  /* 0x0000000a091f7899 */ /* 0x000fe400080006ff */
[----:B------:R-:W-:-:S02]  /*1040*/  USHF.L.U32 UR30, UR9, 0xd, URZ ;  /* 0x0000000d091e7899 */ /* 0x000fc400080006ff */
[----:B------:R-:W-:Y:S01]  /*1050*/  USEL UR27, UR50, 0xffff, !UP1 ;  /* 0x0000ffff321b7887 */ /* 0x000fe2000c800000 */
[----:B---3--:R-:W-:Y:S02]  /*1060*/  R2UR UR6, R2 ;  /* 0x00000000020672ca */ /* 0x008fe400000e0000 */
[----:B------:R-:W-:-:S03]  /*1070*/  PRMT R2, RZ, 0x7610, R2 ;  /* 0x00007610ff027816 */ /* 0x000fc60000000002 */
[----:B------:R-:W-:-:S04]  /*1080*/  UIADD3 UR5, UPT, UPT, -UR4, URZ, URZ ;  /* 0x000000ff04057290 */ /* 0x000fc8000fffe1ff */
[----:B------:R-:W-:-:S04]  /*1090*/  UIMAD UR5, UR7, UR5, UR16 ;  /* 0x00000005070572a4 */ /* 0x000fc8000f8e0210 */
[----:B------:R-:W-:Y:S02]  /*10a0*/  UIADD3 UR4, UPT, UPT, -UR6, URZ, URZ ;  /* 0x000000ff06047290 */ /* 0x000fe4000fffe1ff */
[----:B------:R-:W-:Y:S02]  /*10b0*/  IMAD.U32 R84, RZ, RZ, UR5 ;  /* 0x00000005ff547e24 */ /* 0x000fe4000f8e00ff */
[----:B------:R-:W-:-:S06]  /*10c0*/  UIMAD UR4, UR8, UR4, UR20 ;  /* 0x00000004080472a4 */ /* 0x000fcc000f8e0214 */
[----:B------:R-:W-:Y:S01]  /*10d0*/  IMAD.U32 R83, RZ, RZ, UR4 ;  /* 0x00000004ff537e24 */ /* 0x000fe2000f8e00ff */
[----:B-1----:R-:W-:Y:S06]  /*10e0*/  BRA.U UP4, `(.L_x_17) ;  /* 0x0000000104447547 */ /* 0x002fec000b800000 */
[----:B------:R-:W-:Y:S02]  /*10f0*/  R2UR UR4, R83 ;  /* 0x00000000530472ca */ /* 0x000fe400000e0000 */
[----:B------:R-:W-:-:S11]  /*1100*/  R2UR UR6, R84 ;  /* 0x00000000540672ca */ /* 0x000fd600000e0000 */
[----:B------:R-:W-:Y:S02]  /*1110*/  UISETP.NE.AND UP0, UPT, UR4, URZ, UPT ;  /* 0x000000ff0400728c */ /* 0x000fe4000bf05270 */
[----:B------:R-:W-:Y:S02]  /*1120*/  UISETP.NE.AND UP1, UPT, UR4, 0x1, UPT ;  /* 0x000000010400788c */ /* 0x000fe4000bf25270 */
[----:B------:R-:W-:Y:S02]  /*1130*/  UISETP.NE.AND UP2, UPT, UR6, URZ, UP0 ;  /* 0x000000ff0600728c */ /* 0x000fe40008745270 */
[----:B------:R-:W-:Y:S02]  /*1140*/  USEL UR4, URZ, 0x2, UP0 ;  /* 0x00000002ff047887 */ /* 0x000fe40008000000 */
[----:B------:R-:W-:Y:S02]  /*1150*/  USEL UR8, URZ, 0x1, UP2 ;  /* 0x00000001ff087887 */ /* 0x000fe40009000000 */
[----:B------:R-:W-:-:S02]  /*1160*/  UISETP.NE.AND UP2, UPT, UR6, URZ, UPT ;  /* 0x000000ff0600728c */ /* 0x000fc4000bf45270 */
[----:B------:R-:W-:Y:S02]  /*1170*/  USEL UR5, URZ, 0x4, UP1 ;  /* 0x00000004ff057887 */ /* 0x000fe40008800000 */
[----:B------:R-:W-:Y:S02]  /*1180*/  UISETP.NE.AND UP0, UPT, UR6, 0x1, UPT ;  /* 0x000000010600788c */ /* 0x000fe4000bf05270 */
[----:B------:R-:W-:Y:S02]  /*1190*/  USEL UR6, URZ, 0x8, UP1 ;  /* 0x00000008ff067887 */ /* 0x000fe40008800000 */
[----:B------:R-:W-:Y:S02]  /*11a0*/  USEL UR7, UR5, 0x4, UP2 ;  /* 0x0000000405077887 */ /* 0x000fe40009000000 */
[----:B------:R-:W-:Y:S02]  /*11b0*/  USEL UR4, UR4, 0x2, UP0 ;  /* 0x0000000204047887 */ /* 0x000fe40008000000 */
[----:B------:R-:W-:-:S02]  /*11c0*/  USEL UR5, UR6, 0x8, UP0 ;  /* 0x0000000806057887 */ /* 0x000fc40008000000 */
[----:B------:R-:W-:-:S04]  /*11d0*/  UIADD3 UR4, UPT, UPT, UR4, UR7, UR8 ;  /* 0x0000000704047290 */ /* 0x000fc8000fffe008 */
[----:B------:R-:W-:-:S06]  /*11e0*/  UIADD3 UR4, UPT, UPT, UR4, UR5, URZ ;  /* 0x0000000504047290 */ /* 0x000fcc000fffe0ff */
[----:B------:R-:W-:-:S07]  /*11f0*/  IMAD.U32 R2, RZ, RZ, UR4 ;  /* 0x00000004ff027e24 */ /* 0x000fce000f8e00ff */
.L_x_17:
[----:B------:R-:W1:Y:S01]  /*1200*/  S2UR UR36, SR_CTAID.Z ;  /* 0x00000000002479c3 */ /* 0x000e620000002700 */
[----:B------:R-:W-:Y:S01]  /*1210*/  UISETP.GE.AND UP0, UPT, UR21, 0x1, UPT ;  /* 0x000000011500788c */ /* 0x000fe2000bf06270 */
[----:B------:R-:W-:-:S08]  /*1220*/  UMOV UR33, 0x3 ;  /* 0x0000000300217882 */ /* 0x000fd00000000000 */
[----:B------:R-:W-:Y:S05]  /*1230*/  BRA.U !UP0, `(.L_x_18) ;  /* 0x0000000108d47547 */ /* 0x000fea000b800000 */
[----:B------:R-:W2:Y:S01]  /*1240*/  LDCU.128 UR12, c[0x0][0xb10] ;  /* 0x00016200ff0c77ac */ /* 0x000ea20008000c00 */
[----:B------:R-:W3:Y:S01]  /*1250*/  LDCU UR6, c[0x0][0x370] ;  /* 0x00006e00ff0677ac */ /* 0x000ee20008000800 */
[----:B------:R-:W4:Y:S01]  /*1260*/  LDCU UR5, c[0x0][0x374] ;  /* 0x00006e80ff0577ac */ /* 0x000f220008000800 */
[----:B------:R-:W1:Y:S01]  /*1270*/  LDCU UR28, c[0x0][0xb0c] ;  /* 0x00016180ff1c77ac */ /* 0x000e620008000800 */
[----:B------:R-:W1:Y:S01]  /*1280*/  LDCU UR4, c[0x0][0xb20] ;  /* 0x00016400ff0477ac */ /* 0x000e620008000800 */
[----:B------:R-:W1:Y:S01]  /*1290*/  LDCU.64 UR8, c[0x0][0xb28] ;  /* 0x00016500ff0877ac */ /* 0x000e620008000a00 */
[----:B--2---:R-:W-:Y:S02]  /*12a0*/  UISETP.NE.AND UP0, UPT, UR14, 0x1, UPT ;  /* 0x000000010e00788c */ /* 0x004fe4000bf05270 */
[----:B----4-:R-:W-:Y:S02]  /*12b0*/  UIMAD.WIDE.U32 UR10, UR5, UR15, URZ ;  /* 0x0000000f050a72a5 */ /* 0x010fe4000f8e00ff */
[----:B---3--:R-:W-:-:S02]  /*12c0*/  UIMAD.WIDE.U32 UR22, UR6, UR12, URZ ;  /* 0x0000000c061672a5 */ /* 0x008fc4000f8e00ff */
[----:B-1----:R-:W-:Y:S02]  /*12d0*/  UISETP.NE.AND UP1, UPT, UR28, 0x1, UPT ;  /* 0x000000011c00788c */ /* 0x002fe4000bf25270 */
[----:B------:R-:W-:Y:S01]  /*12e0*/  UISETP.NE.AND UP2, UPT, UR21, 0x1, UPT ;  /* 0x000000011500788c */ /* 0x000fe2000bf45270 */
[----:B------:R-:W-:Y:S02]  /*12f0*/  UMOV UR10, UR11 ;  /* 0x0000000b000a7c82 */ /* 0x000fe40008000000 */
[----:B------:R-:W-:Y:S01]  /*1300*/  UMOV UR22, UR23 ;  /* 0x0000001700167c82 */ /* 0x000fe20008000000 */
[----:B------:R-:W-:Y:S02]  /*1310*/  @UP0 USHF.R.U32.HI UR5, URZ, UR4, UR10 ;  /* 0x00000004ff050299 */ /* 0x000fe4000801160a */
[----:B------:R-:W-:Y:S02]  /*1320*/  UIMAD.WIDE.U32 UR24, UR20, UR15, URZ ;  /* 0x0000000f141872a5 */ /* 0x000fe4000f8e00ff */
[----:B------:R-:W-:-:S02]  /*1330*/  UIMAD.WIDE.U32 UR10, UR5, UR8, URZ ;  /* 0x00000008050a72a5 */ /* 0x000fc4000f8e00ff */
[----:B------:R-:W-:Y:S02]  /*1340*/  @UP1 USHF.R.U32.HI UR6, URZ, UR13, UR22 ;  /* 0x0000000dff061299 */ /* 0x000fe40008011616 */
[----:B------:R-:W-:Y:S02]  /*1350*/  UIMAD.WIDE.U32 UR18, UR16, UR12, URZ ;  /* 0x0000000c101272a5 */ /* 0x000fe4000f8e00ff */
[----:B------:R-:W-:Y:S01]  /*1360*/  UIMAD.WIDE.U32 UR22, UR6, UR8, URZ ;  /* 0x00000008061672a5 */ /* 0x000fe2000f8e00ff */
[----:B------:R-:W-:Y:S01]  /*1370*/  UMOV UR24, UR25 ;  /* 0x0000001900187c82 */ /* 0x000fe20008000000 */
[----:B------:R-:W-:Y:S01]  /*1380*/  UMOV UR10, UR11 ;  /* 0x0000000b000a7c82 */ /* 0x000fe20008000000 */
[----:B------:R-:W-:Y:S02]  /*1390*/  USHF.R.U32.HI UR24, URZ, UR4, UR24 ;  /* 0x00000004ff187299 */ /* 0x000fe40008011618 */
[----:B------:R-:W-:Y:S02]  /*13a0*/  @UP2 USHF.R.U32.HI UR5, URZ, UR9, UR10 ;  /* 0x00000009ff052299 */ /* 0x000fe4000801160a */
[----:B------:R-:W-:Y:S01]  /*13b0*/  UMOV UR7, UR23 ;  /* 0x0000001700077c82 */ /* 0x000fe20008000000 */
[----:B------:R-:W-:Y:S01]  /*13c0*/  UMOV UR18, UR19 ;  /* 0x0000001300127c82 */ /* 0x000fe20008000000 */
[----:B------:R-:W-:-:S02]  /*13d0*/  @UP2 USHF.R.U32.HI UR6, URZ, UR9, UR7 ;  /* 0x00000009ff062299 */ /* 0x000fc40008011607 */
[----:B------:R-:W-:Y:S02]  /*13e0*/  USHF.R.U32.HI UR18, URZ, UR13, UR18 ;  /* 0x0000000dff127299 */ /* 0x000fe40008011612 */
[----:B------:R-:W-:Y:S02]  /*13f0*/  USEL UR4, UR20, UR24, !UP0 ;  /* 0x0000001814047287 */ /* 0x000fe4000c000000 */
[----:B------:R-:W-:Y:S02]  /*1400*/  UIMAD UR7, UR5, UR21, URZ ;  /* 0x00000015050772a4 */ /* 0x000fe4000f8e02ff */
[----:B------:R-:W-:Y:S02]  /*1410*/  USEL UR5, UR16, UR18, !UP1 ;  /* 0x0000001210057287 */ /* 0x000fe4000c800000 */
[----:B------:R-:W-:Y:S02]  /*1420*/  UIMAD UR12, UR6, UR21, URZ ;  /* 0x00000015060c72a4 */ /* 0x000fe4000f8e02ff */
[----:B------:R-:W-:-:S02]  /*1430*/  UISETP.GE.AND UP0, UPT, UR4, UR7, UPT ;  /* 0x000000070400728c */ /* 0x000fc4000bf06270 */
[----:B------:R-:W-:Y:S02]  /*1440*/  UIMAD.WIDE.U32 UR10, UR4, UR8, URZ ;  /* 0x00000008040a72a5 */ /* 0x000fe4000f8e00ff */
[----:B------:R-:W-:Y:S02]  /*1450*/  UISETP.GE.OR UP0, UPT, UR5, UR12, UP0 ;  /* 0x0000000c0500728c */ /* 0x000fe40008706670 */
[----:B------:R-:W-:Y:S02]  /*1460*/  UIMAD.WIDE.U32 UR12, UR5, UR8, URZ ;  /* 0x00000008050c72a5 */ /* 0x000fe4000f8e00ff */
[----:B------:R-:W-:Y:S01]  /*1470*/  UIADD3 UR10, UPT, UPT, -UR4, URZ, URZ ;  /* 0x000000ff040a7290 */ /* 0x000fe2000fffe1ff */
[----:B------:R-:W-:Y:S01]  /*1480*/  UMOV UR8, UR11 ;  /* 0x0000000b00087c82 */ /* 0x000fe20008000000 */
[----:B------:R-:W-:Y:S02]  /*1490*/  UIADD3 UR11, UPT, UPT, -UR5, URZ, URZ ;  /* 0x000000ff050b7290 */ /* 0x000fe4000fffe1ff */
[----:B------:R-:W-:-:S03]  /*14a0*/  USHF.R.U32.HI UR8, URZ, UR9, UR8 ;  /* 0x00000009ff087299 */ /* 0x000fc60008011608 */
[----:B------:R-:W-:Y:S01]  /*14b0*/  @!UP0 UMOV UR7, UR13 ;  /* 0x0000000d00078c82 */ /* 0x000fe20008000000 */
[----:B------:R-:W-:Y:S02]  /*14c0*/  UIMAD UR20, UR14, UR10, UR20 ;  /* 0x0000000a0e1472a4 */ /* 0x000fe4000f8e0214 */
[----:B------:R-:W-:Y:S02]  /*14d0*/  USEL UR8, UR4, UR8, !UP2 ;  /* 0x0000000804087287 */ /* 0x000fe4000d000000 */
[----:B------:R-:W-:Y:S02]  /*14e0*/  @!UP0 USHF.R.U32.HI UR7, URZ, UR9, UR7 ;  /* 0x00000009ff078299 */ /* 0x000fe40008011607 */
[----:B------:R-:W-:Y:S02]  /*14f0*/  UIADD3 UR9, UPT, UPT, -UR8, URZ, URZ ;  /* 0x000000ff08097290 */ /* 0x000fe4000fffe1ff */
[----:B------:R-:W-:Y:S02]  /*1500*/  @!UP0 USEL UR7, UR5, UR7, !UP2 ;  /* 0x0000000705078287 */ /* 0x000fe4000d000000 */
[----:B------:R-:W-:-:S02]  /*1510*/  UIMAD UR9, UR21, UR9, UR4 ;  /* 0x00000009150972a4 */ /* 0x000fc4000f8e0204 */
[----:B------:R-:W-:Y:S02]  /*1520*/  @!UP0 UIADD3 UR8, UPT, UPT, UR8, -UR7, URZ ;  /* 0x8000000708088290 */ /* 0x000fe4000fffe0ff */
[----:B------:R-:W-:Y:S02]  /*1530*/  @!UP0 UIMAD UR6, UR9, UR6, UR7 ;  /* 0x00000006090682a4 */ /* 0x000fe4000f8e0207 */
[----:B------:R-:W-:Y:S02]  /*1540*/  @!UP0 UIMAD UR4, UR8, UR21, UR5 ;  /* 0x00000015080482a4 */ /* 0x000fe4000f8e0205 */
[----:B------:R-:W-:Y:S02]  /*1550*/  UIMAD UR16, UR28, UR11, UR16 ;  /* 0x0000000b1c1072a4 */ /* 0x000fe4000f8e0210 */
[----:B------:R-:W-:Y:S01]  /*1560*/  UIMAD UR20, UR4, UR14, UR20 ;  /* 0x0000000e041472a4 */ /* 0x000fe2000f8e0214 */
[----:B------:R-:W-:Y:S02]  /*1570*/  @!UP0 UMOV UR5, UR6 ;  /* 0x0000000600058c82 */ /* 0x000fe40008000000 */
[----:B------:R-:W-:-:S12]  /*1580*/  UIMAD UR16, UR5, UR28, UR16 ;  /* 0x0000001c051072a4 */ /* 0x000fd8000f8e0210 */
.L_x_18:
[----:B------:R-:W-:Y:S02]  /*1590*/  UISETP.NE.AND UP1, UPT, UR29, 0x1, UPT ;  /* 0x000000011d00788c */ /* 0x000fe4000bf25270 */
[----:B------:R-:W-:Y:S02]  /*15a0*/  ULOP3.LUT UR27, UR27, 0xffff, URZ, 0xc0, !UPT ;  /* 0x0000ffff1b1b7892 */ /* 0x000fe4000f8ec0ff */
[----:B------:R-:W-:Y:S02]  /*15b0*/  ULOP3.LUT UR26, UR26, 0xffff, URZ, 0xc0, !UPT ;  /* 0x0000ffff1a1a7892 */ /* 0x000fe4000f8ec0ff */
[----:B------:R-:W-:Y:S02]  /*15c0*/  UISETP.NE.AND UP0, UPT, UR17, 0x2, UPT ;  /* 0x000000021100788c */ /* 0x000fe4000bf05270 */
[----:B------:R-:W-:Y:S02]  /*15d0*/  ULOP3.LUT UR31, UR31, 0x800, URZ, 0xc0, !UPT ;  /* 0x000008001f1f7892 */ /* 0x000fe4000f8ec0ff */
[----:B------:R-:W-:-:S02]  /*15e0*/  ULOP3.LUT UR30, UR30, 0x2000, URZ, 0xc0, !UPT ;  /* 0x000020001e1e7892 */ /* 0x000fc4000f8ec0ff */
[----:B------:R-:W-:Y:S02]  /*15f0*/  USHF.L.U32 UR27, UR34, UR27, URZ ;  /* 0x0000001b221b7299 */ /* 0x000fe400080006ff */
[----:B------:R-:W-:Y:S01]  /*1600*/  USHF.L.U32 UR26, UR33, UR26, URZ ;  /* 0x0000001a211a7299 */ /* 0x000fe200080006ff */
[----:B------:R-:W-:Y:S11]  /*1610*/  BRA.U UP1, `(.L_x_19) ;  /* 0x0000000101447547 */ /* 0x000ff6000b800000 */
[----:B------:R-:W2:Y:S01]  /*1620*/  LDCU.128 UR8, c[0x0][0xb10] ;  /* 0x00016200ff0877ac */ /* 0x000ea20008000c00 */
[----:B------:R-:W3:Y:S01]  /*1630*/  LDCU UR12, c[0x0][0xb0c] ;  /* 0x00016180ff0c77ac */ /* 0x000ee20008000800 */
[----:B------:R-:W4:Y:S01]  /*1640*/  LDCU UR13, c[0x0][0xb20] ;  /* 0x00016400ff0d77ac */ /* 0x000f220008000800 */
[----:B--2---:R-:W-:Y:S02]  /*1650*/  UIMAD.WIDE.U32 UR6, UR16, UR8, URZ ;  /* 0x00000008100672a5 */ /* 0x004fe4000f8e00ff */
[----:B------:R-:W-:Y:S02]  /*1660*/  UIMAD.WIDE.U32 UR4, UR20, UR11, URZ ;  /* 0x0000000b140472a5 */ /* 0x000fe4000f8e00ff */
[----:B---3--:R-:W-:Y:S02]  /*1670*/  UISETP.NE.AND UP2, UPT, UR12, 0x1, UPT ;  /* 0x000000010c00788c */ /* 0x008fe4000bf45270 */
[----:B------:R-:W-:Y:S01]  /*1680*/  UISETP.NE.AND UP1, UPT, UR10, 0x1, UPT ;  /* 0x000000010a00788c */ /* 0x000fe2000bf25270 */
[----:B------:R-:W-:-:S02]  /*1690*/  UMOV UR6, UR7 ;  /* 0x0000000700067c82 */ /* 0x000fc40008000000 */
[----:B------:R-:W-:Y:S01]  /*16a0*/  UMOV UR4, UR5 ;  /* 0x0000000500047c82 */ /* 0x000fe20008000000 */
[----:B------:R-:W-:Y:S02]  /*16b0*/  USHF.R.U32.HI UR6, URZ, UR9, UR6 ;  /* 0x00000009ff067299 */ /* 0x000fe40008011606 */
[----:B----4-:R-:W-:Y:S02]  /*16c0*/  USHF.R.U32.HI UR4, URZ, UR13, UR4 ;  /* 0x0000000dff047299 */ /* 0x010fe40008011604 */
[----:B------:R-:W-:Y:S02]  /*16d0*/  USEL UR5, UR16, UR6, !UP2 ;  /* 0x0000000610057287 */ /* 0x000fe4000d000000 */
[----:B------:R-:W-:-:S04]  /*16e0*/  USEL UR4, UR20, UR4, !UP1 ;  /* 0x0000000414047287 */ /* 0x000fc8000c800000 */
[----:B------:R-:W-:Y:S02]  /*16f0*/  UIADD3 UR6, UPT, UPT, UR5, -UR4, URZ ;  /* 0x8000000405067290 */ /* 0x000fe4000fffe0ff */
[----:B------:R-:W-:Y:S02]  /*1700*/  UIADD3 UR4, UPT, UPT, -UR5, UR4, URZ ;  /* 0x0000000405047290 */ /* 0x000fe4000fffe1ff */
[----:B------:R-:W-:Y:S02]  /*1710*/  UIMAD UR20, UR6, UR10, UR20 ;  /* 0x0000000a061472a4 */ /* 0x000fe4000f8e0214 */
[----:B------:R-:W-:-:S12]  /*1720*/  UIMAD UR16, UR4, UR12, UR16 ;  /* 0x0000000c041072a4 */ /* 0x000fd8000f8e0210 */
.L_x_19:
[----:B------:R-:W-:Y:S05]  /*1730*/  BRA.U !UP5, `(.L_x_20) ;  /* 0x000000010d0c7547 */ /* 0x000fea000b800000 */
[----:B------:R-:W-:Y:S01]  /*1740*/  UCGABAR_WAIT ;  /* 0x0000000000007dc7 */ /* 0x000fe20008000000 */
[----:B------:R-:W-:Y:S01]  /*1750*/  CCTL.IVALL ;  /* 0x00000000ff00798f */ /* 0x000fe20002000000 */
[----:B------:R-:W-:Y:S05]  /*1760*/  BRA `(.L_x_21) ;  /* 0x0000000000047947 */ /* 0x000fea0003800000 */
.L_x_20:
[----:B------:R-:W-:Y:S06]  /*1770*/  BAR.SYNC.DEFER_BLOCKING 0x0 ;  /* 0x0000000000007b1d */ /* 0x000fec0000010000 */
.L_x_21:
[----:B------:R-:W-:Y:S05]  /*1780*/  BRA.U UP0, `(.L_x_22) ;  /* 0x0000001100b87547 */ /* 0x000fea000b800000 */
[----:B------:R-:W2:Y:S01]  /*1790*/  LDCU UR7, c[0x0][0x38c] ;  /* 0x00007180ff0777ac */ /* 0x000ea20008000800 */
[----:B------:R-:W3:Y:S01]  /*17a0*/  S2UR UR8, SR_CgaCtaId ;  /* 0x00000000000879c3 */ /* 0x000ee20000008800 */
[----:B------:R-:W-:Y:S01]  /*17b0*/  PLOP3.LUT P1, PT, PT, PT, UP3, 0x80, 0x8 ;  /* 0x000000000008781c */ /* 0x000fe20003f2f038 */
[----:B------:R-:W-:Y:S01]  /*17c0*/  IMAD.MOV.U32 R12, RZ, RZ, 0x1 ;  /* 0x00000001ff0c7424 */ /* 0x000fe200078e00ff */
[----:B------:R-:W-:Y:S01]  /*17d0*/  UISETP.NE.AND UP0, UPT, UR17, URZ, UPT ;  /* 0x000000ff1100728c */ /* 0x000fe2000bf05270 */
[----:B------:R-:W-:Y:S01]  /*17e0*/  ISETP.EQ.OR P2, PT, R0, RZ, P3 ;  /* 0x000000ff0000720c */ /* 0x000fe20001f42670 */
[----:B------:R-:W-:Y:S01]  /*17f0*/  UMOV UR21, 0x400 ;  /* 0x0000040000157882 */ /* 0x000fe20000000000 */
[----:B------:R-:W-:Y:S01]  /*1800*/  USHF.L.U32 UR5, UR32, 0x5, URZ ;  /* 0x0000000520057899 */ /* 0x000fe200080006ff */
[----:B------:R-:W-:Y:S01]  /*1810*/  PLOP3.LUT P1, PT, P1, PT, PT, 0x8, 0x80 ;  /* 0x000000000080781c */ /* 0x000fe20000f2e170 */
[----:B------:R-:W-:Y:S01]  /*1820*/  USEL UR25, UR48, 0x2, UP0 ;  /* 0x0000000230197887 */ /* 0x000fe20008000000 */
[----:B------:R-:W-:Y:S01]  /*1830*/  CS2R R10, SRZ ;  /* 0x00000000000a7805 */ /* 0x000fe2000001ff00 */
[----:B------:R-:W-:Y:S01]  /*1840*/  IMAD.MOV.U32 R9, RZ, RZ, RZ ;  /* 0x000000ffff097224 */ /* 0x000fe200078e00ff */
[----:B------:R-:W4:Y:S01]  /*1850*/  LDCU UR43, c[0x0][0x370] ;  /* 0x00006e00ff2b77ac */ /* 0x000f220008000800 */
[----:B------:R-:W-:Y:S01]  /*1860*/  IMAD.MOV.U32 R8, RZ, RZ, 0x1 ;  /* 0x00000001ff087424 */ /* 0x000fe200078e00ff */
[----:B------:R-:W1:Y:S01]  /*1870*/  LDCU.64 UR28, c[0x0][0x348] ;  /* 0x00006900ff1c77ac */ /* 0x000e620008000a00 */
[----:B--2---:R-:W-:-:S02]  /*1880*/  UIADD3 UR6, UPT, UPT, UR7, 0x3f, URZ ;  /* 0x0000003f07067890 */ /* 0x004fc4000fffe0ff */
[----:B------:R-:W-:Y:S02]  /*1890*/  UIADD3 UR49, UPT, UPT, UR7, 0x7e, URZ ;  /* 0x0000007e07317890 */ /* 0x000fe4000fffe0ff */
[----:B------:R-:W-:Y:S02]  /*18a0*/  USHF.R.S32.HI UR4, URZ, 0x1f, UR6 ;  /* 0x0000001fff047899 */ /* 0x000fe40008011406 */
[----:B---3--:R-:W-:Y:S02]  /*18b0*/  ULEA UR21, UR8, UR21, 0x18 ;  /* 0x0000001508157291 */ /* 0x008fe4000f8ec0ff */
[----:B------:R-:W-:Y:S02]  /*18c0*/  ULEA.HI UR4, UR4, UR6, URZ, 0x6 ;  /* 0x0000000604047291 */ /* 0x000fe4000f8f30ff */
[----:B------:R-:W-:Y:S02]  /*18d0*/  UIADD3 UR6, UPT, UPT, UR7, -0x1, URZ ;  /* 0xffffffff07067890 */ /* 0x000fe4000fffe0ff */
[----:B------:R-:W-:-:S02]  /*18e0*/  USHF.R.S32.HI UR45, URZ, 0x6, UR4 ;  /* 0x00000006ff2d7899 */ /* 0x000fc40008011404 */
[----:B------:R-:W-:Y:S02]  /*18f0*/  UISETP.GE.U32.AND UP1, UPT, UR6, -0x7f, UPT ;  /* 0xffffff810600788c */ /* 0x000fe4000bf26070 */
[----:B------:R-:W-:Y:S02]  /*1900*/  UISETP.LT.U32.AND UP0, UPT, UR45, 0x3, UPT ;  /* 0x000000032d00788c */ /* 0x000fe4000bf01070 */
[----:B------:R-:W-:Y:S02]  /*1910*/  ULEA UR38, UR31, UR21, 0x1 ;  /* 0x000000151f267291 */ /* 0x000fe4000f8e08ff */
[----:B------:R-:W-:Y:S02]  /*1920*/  USEL UR44, UR45, 0x3, UP0 ;  /* 0x000000032d2c7887 */ /* 0x000fe40008000000 */
[----:B------:R-:W-:Y:S02]  /*1930*/  ULEA UR37, UR30, UR21, 0x1 ;  /* 0x000000151e257291 */ /* 0x000fe4000f8e08ff */
[----:B------:R-:W-:-:S02]  /*1940*/  UIADD3 UR24, UPT, UPT, UR44, -0x1, URZ ;  /* 0xffffffff2c187890 */ /* 0x000fc4000fffe0ff */
[----:B------:R-:W-:Y:S01]  /*1950*/  @UP1 UIADD3 UR24, UPT, UPT, UR44, URZ, URZ ;  /* 0x000000ff2c181290 */ /* 0x000fe2000fffe0ff */
[----:B------:R-:W2:Y:S01]  /*1960*/  LDCU UR41, c[0x0][0x374] ;  /* 0x00006e80ff2977ac */ /* 0x000ea20008000800 */
[----:B------:R-:W-:Y:S02]  /*1970*/  ULOP3.LUT UR47, UR5, 0x20, URZ, 0xe2, !UPT ;  /* 0x00000020052f7892 */ /* 0x000fe4000f8ee2ff */
[----:B------:R-:W-:Y:S02]  /*1980*/  UIADD3 UR38, UPT, UPT, UR38, 0x8800, URZ ;  /* 0x0000880026267890 */ /* 0x000fe4000fffe0ff */
[----:B------:R-:W-:Y:S02]  /*1990*/  UIADD3 UR37, UPT, UPT, UR37, 0xe800, URZ ;  /* 0x0000e80025257890 */ /* 0x000fe4000fffe0ff */
[----:B------:R-:W-:Y:S02]  /*19a0*/  UIADD3 UR46, UPT, UPT, UR45, -UR44, URZ ;  /* 0x8000002c2d2e7290 */ /* 0x000fe4000fffe0ff */
[----:B------:R-:W-:Y:S01]  /*19b0*/  UIADD3 UR24, UPT, UPT, UR24, 0x1, URZ ;  /* 0x0000000118187890 */ /* 0x000fe2000fffe0ff */
[----:B-1--4-:R-:W-:-:S11]  /*19c0*/  UMOV UR7, URZ ;  /* 0x000000ff00077c82 */ /* 0x012fd60008000000 */
.L_x_42:
[----:B-1----:R-:W1:Y:S02]  /*19d0*/  S2UR UR4, SR_CgaCtaId ;  /* 0x00000000000479c3 */ /* 0x002e640000008800 */
[----:B-1----:R-:W-:-:S09]  /*19e0*/  UISETP.NE.AND UP0, UPT, UR4, URZ, UPT ;  /* 0x000000ff0400728c */ /* 0x002fd2000bf05270 */
[----:B------:R-:W-:Y:S05]  /*19f0*/  BRA.U UP0, `(.L_x_23) ;  /* 0x0000000100287547 */ /* 0x000fea000b800000 */
[----:B------:R-:W-:Y:S02]  /*1a00*/  LEA R0, R9, UR21, 0x3 ;  /* 0x0000001509007c11 */ /* 0x000fe4000f8e18ff */
[----:B------:R-:W-:-:S04]  /*1a10*/  SHF.L.U32 R3, R8, 0x1f, RZ ;  /* 0x0000001f08037819 */ /* 0x000fc800000006ff */
[----:B------:R-:W1:Y:S02]  /*1a20*/  SYNCS.PHASECHK.TRANS64.TRYWAIT P0, [R0+URZ+0xf0], R3 ;  /* 0x0000f003000075a7 */ /* 0x000e6400080011ff */
[----:B-1----:R-:W-:Y:S05]  /*1a30*/  @!P0 BRA `(.L_x_24) ;  /* 0x0000007c002c8947 */ /* 0x002fea0003800000 */
.L_x_137:
[----:B------:R3:W-:Y:S01]  /*1a40*/  SYNCS.ARRIVE.TRANS64.A1T0 RZ, [R0+URZ+0xe0], RZ ;  /* 0x0000e0ff00ff79a7 */ /* 0x0007e200081000ff */
[----:B------:R-:W-:-:S05]  /*1a50*/  VIADD R9, R9, 0x1 ;  /* 0x0000000109097836 */ /* 0x000fca0000000000 */
[----:B------:R-:W-:-:S04]  /*1a60*/  ISETP.NE.AND P0, PT, R9, 0x2, PT ;  /* 0x000000020900780c */ /* 0x000fc80003f05270 */
[----:B-1----:R-:W-:Y:S02]  /*1a70*/  SEL R3, RZ, 0x1, P0 ;  /* 0x00000001ff037807 */ /* 0x002fe40000000000 */
[----:B------:R-:W-:Y:S02]  /*1a80*/  SEL R9, R9, RZ, P0 ;  /* 0x000000ff09097207 */ /* 0x000fe40000000000 */
[----:B------:R-:W-:-:S07]  /*1a90*/  LOP3.LUT R8, R8, R3, RZ, 0x3c, !PT ;  /* 0x0000000308087212 */ /* 0x000fce00078e3cff */
.L_x_23:
[----:B------:R-:W-:Y:S01]  /*1aa0*/  ULEA UR4, UR7, UR21, 0x3 ;  /* 0x0000001507047291 */ /* 0x000fe2000f8e18ff */
[----:B---3--:R-:W-:Y:S01]  /*1ab0*/  SHF.L.U32 R0, R12, 0x1f, RZ ;  /* 0x0000001f0c007819 */ /* 0x008fe200000006ff */
[----:B------:R-:W-:Y:S02]  /*1ac0*/  UISETP.GE.U32.AND UP0, UPT, UR49, 0x7f, UPT ;  /* 0x0000007f3100788c */ /* 0x000fe4000bf06070 */
[----:B------:R-:W-:Y:S02]  /*1ad0*/  ULEA UR11, UR20, UR50, 0x1 ;  /* 0x00000032140b7291 */ /* 0x000fe4000f8e08ff */
[----:B------:R-:W-:Y:S02]  /*1ae0*/  ULEA UR35, UR16, UR47, 0x6 ;  /* 0x0000002f10237291 */ /* 0x000fe4000f8e30ff */
[----:B------:R-:W-:Y:S01]  /*1af0*/  USHF.L.U32 UR11, UR11, 0x7, URZ ;  /* 0x000000070b0b7899 */ /* 0x000fe200080006ff */
[----:B------:R1:W3:Y:S01]  /*1b00*/  SYNCS.PHASECHK.TRANS64.TRYWAIT P0, [UR4+0x18], R0 ;  /* 0x00001800ff0075a7 */ /* 0x0002e20008001104 */
[----:B------:R-:W-:Y:S01]  /*1b10*/  UMOV UR6, URZ ;  /* 0x000000ff00067c82 */ /* 0x000fe20008000000 */
[----:B------:R-:W-:Y:S09]  /*1b20*/  BRA.U !UP0, `(.L_x_25) ;  /* 0x0000000108c87547 */ /* 0x000ff2000b800000 */
[----:B------:R-:W-:Y:S01]  /*1b30*/  UMOV UR13, URZ ;  /* 0x000000ff000d7c82 */ /* 0x000fe20008000000 */
[----:B------:R-:W-:-:S05]  /*1b40*/  UMOV UR4, UR7 ;  /* 0x0000000700047c82 */ /* 0x000fca0008000000 */
.L_x_31:
[----:B------:R-:W-:Y:S01]  /*1b50*/  ULEA UR33, UR4, UR21, 0x3 ;  /* 0x0000001504217291 */ /* 0x000fe2000f8e18ff */
[----:B---3--:R-:W-:Y:S01]  /*1b60*/  @!P3 MOV R2, 0xa000 ;  /* 0x0000a0000002b802 */ /* 0x008fe20000000f00 */
[----:B-1-3--:R-:W-:Y:S10]  /*1b70*/  @P0 BRA `(.L_x_26) ;  /* 0x00000000000c0947 */ /* 0x00aff40003800000 */
[----:B------:R-:W-:-:S04]  /*1b80*/  SHF.L.U32 R3, R12, 0x1f, RZ ;  /* 0x0000001f0c037819 */ /* 0x000fc800000006ff */
[----:B------:R-:W3:Y:S02]  /*1b90*/  SYNCS.PHASECHK.TRANS64.TRYWAIT P0, [UR33+0x18], R3 ;  /* 0x00001803ff0075a7 */ /* 0x000ee40008001121 */
[----:B---3--:R-:W-:Y:S05]  /*1ba0*/  @!P0 BRA `(.L_x_27) ;  /* 0x0000007800e48947 */ /* 0x008fea0003800000 */
.L_x_26:
[----:B------:R3:W-:Y:S01]  /*1bb0*/  @!P3 SYNCS.ARRIVE.TRANS64 RZ, [UR33], R2 ;  /* 0x00000002ffffb9a7 */ /* 0x0007e20008000021 */
[----:B------:R-:W-:-:S04]  /*1bc0*/  ULOP3.LUT UR5, UR25, 0x2, URZ, 0xfc, !UPT ;  /* 0x0000000219057892 */ /* 0x000fc8000f8efcff */
[----:B------:R-:W-:-:S09]  /*1bd0*/  UISETP.NE.AND UP0, UPT, UR5, 0x2, UPT ;  /* 0x000000020500788c */ /* 0x000fd2000bf05270 */
[----:B------:R-:W-:Y:S05]  /*1be0*/  BRA.U UP0, `(.L_x_28) ;  /* 0x0000000100047547 */ /* 0x000fea000b800000 */
[----:B--2---:R-:W-:Y:S05]  /*1bf0*/  BPT.TRAP 0x1 ;  /* 0x000000040000795c */ /* 0x004fea0000300000 */
.L_x_28:
[----:B------:R-:W-:Y:S04]  /*1c00*/  BSSY.RECONVERGENT B0, `(.L_x_29) ;  /* 0x0000003000007945 */ /* 0x000fe80003800200 */
[----:B------:R-:W-:Y:S05]  /*1c10*/  @P2 BRA `(.L_x_30) ;  /* 0x0000000000042947 */ /* 0x000fea0003800000 */
[----:B--2---:R-:W-:Y:S05]  /*1c20*/  BPT.TRAP 0x1 ;  /* 0x000000040000795c */ /* 0x004fea0000300000 */
.L_x_30:
[----:B--2---:R-:W-:Y:S05]  /*1c30*/  BSYNC.RECONVERGENT B0 ;  /* 0x0000000000007941 */ /* 0x004fea0003800200 */
.L_x_29:
[----:B------:R-:W-:Y:S02]  /*1c40*/  UIADD3 UR5, UPT, UPT, UR4, 0x1, URZ ;  /* 0x0000000104057890 */ /* 0x000fe4000fffe0ff */
[----:B------:R-:W-:Y:S02]  /*1c50*/  USHF.L.U32 UR34, UR13, 0x6, URZ ;  /* 0x000000060d227899 */ /* 0x000fe400080006ff */
[----:B------:R-:W-:Y:S02]  /*1c60*/  UISETP.NE.AND UP0, UPT, UR5, 0x3, UPT ;  /* 0x000000030500788c */ /* 0x000fe4000bf05270 */
[----:B------:R-:W-:Y:S02]  /*1c70*/  UIADD3 UR13, UPT, UPT, UR13, 0x1, URZ ;  /* 0x000000010d0d7890 */ /* 0x000fe4000fffe0ff */
[----:B------:R-:W-:Y:S02]  /*1c80*/  USEL UR6, URZ, 0x1, UP0 ;  /* 0x00000001ff067887 */ /* 0x000fe40008000000 */
[----:B------:R-:W-:-:S02]  /*1c90*/  USEL UR7, UR5, URZ, UP0 ;  /* 0x000000ff05077287 */ /* 0x000fc40008000000 */
[----:B------:R-:W-:Y:S02]  /*1ca0*/  UIADD3 UR14, UP1, UPT, UR28, 0x80, URZ ;  /* 0x000000801c0e7890 */ /* 0x000fe4000ff3e0ff */
[----:B------:R-:W-:Y:S01]  /*1cb0*/  ULEA UR5, UR7, UR21, 0x3 ;  /* 0x0000001507057291 */ /* 0x000fe2000f8e18ff */
[----:B------:R-:W-:Y:S01]  /*1cc0*/  LOP3.LUT R12, R12, UR6, RZ, 0x3c, !PT ;  /* 0x000000060c0c7c12 */ /* 0x000fe2000f8e3cff */
[----:B------:R-:W-:Y:S02]  /*1cd0*/  ULEA UR6, UR4, UR31, 0xc ;  /* 0x0000001f04067291 */ /* 0x000fe4000f8e60ff */
[----:B------:R-:W-:Y:S01]  /*1ce0*/  UIADD3.X UR15, UPT, UPT, URZ, UR29, URZ, UP1, !UPT ;  /* 0x0000001dff0f7290 */ /* 0x000fe20008ffe4ff */
[----:B-1----:R-:W-:Y:S01]  /*1cf0*/  SHF.L.U32 R0, R12, 0x1f, RZ ;  /* 0x0000001f0c007819 */ /* 0x002fe200000006ff */
[----:B------:R-:W-:Y:S02]  /*1d00*/  ULEA UR6, UR6, UR21, 0x1 ;  /* 0x0000001506067291 */ /* 0x000fe4000f8e08ff */
[----:B------:R-:W-:Y:S01]  /*1d10*/  UPRMT UR16, URZ, 0x5410, UR27 ;  /* 0x00005410ff107896 */ /* 0x000fe2000800001b */
[----:B------:R4:W1:Y:S01]  /*1d20*/  SYNCS.PHASECHK.TRANS64.TRYWAIT P0, [UR5+0x18], R0 ;  /* 0x00001800ff0075a7 */ /* 0x0008620008001105 */
[----:B------:R-:W-:-:S02]  /*1d30*/  ULEA UR5, UR4, UR30, 0xe ;  /* 0x0000001e04057291 */ /* 0x000fc4000f8e70ff */
[----:B------:R-:W-:Y:S02]  /*1d40*/  UIADD3 UR4, UP0, UPT, UR28, 0x180, URZ ;  /* 0x000001801c047890 */ /* 0x000fe4000ff1e0ff */
[----:B------:R-:W-:Y:S02]  /*1d50*/  ULEA UR5, UR5, UR21, 0x1 ;  /* 0x0000001505057291 */ /* 0x000fe4000f8e08ff */
[----:B------:R-:W-:Y:S02]  /*1d60*/  UIADD3 UR32, UPT, UPT, UR6, 0x8800, URZ ;  /* 0x0000880006207890 */ /* 0x000fe4000fffe0ff */
[----:B------:R-:W-:Y:S02]  /*1d70*/  UIADD3 UR8, UPT, UPT, UR5, 0xe800, URZ ;  /* 0x0000e80005087890 */ /* 0x000fe4000fffe0ff */
[----:B------:R-:W-:Y:S02]  /*1d80*/  UIADD3.X UR5, UPT, UPT, URZ, UR29, URZ, UP0, !UPT ;  /* 0x0000001dff057290 */ /* 0x000fe400087fe4ff */
[----:B------:R-:W-:-:S02]  /*1d90*/  UISETP.NE.AND UP0, UPT, UR13, UR24, UPT ;  /* 0x000000180d00728c */ /* 0x000fc4000bf05270 */
[----:B------:R-:W-:Y:S01]  /*1da0*/  UPRMT UR6, URZ, 0x5410, UR26 ;  /* 0x00005410ff067896 */ /* 0x000fe2000800001a */
[----:B------:R-:W-:Y:S01]  /*1db0*/  UMOV UR18, 0x0 ;  /* 0x0000000000127882 */ /* 0x000fe20000000000 */
[----:B------:R-:W-:Y:S01]  /*1dc0*/  UMOV UR19, 0x10000000 ;  /* 0x1000000000137882 */ /* 0x000fe20000000000 */
[----:B------:R-:W-:Y:S01]  /*1dd0*/  UMOV UR12, UR36 ;  /* 0x00000024000c7c82 */ /* 0x000fe20008000000 */
[----:B------:R-:W-:Y:S01]  /*1de0*/  UMOV UR9, UR33 ;  /* 0x0000002100097c82 */ /* 0x000fe20008000000 */
[----:B------:R-:W-:Y:S01]  /*1df0*/  UMOV UR10, UR34 ;  /* 0x00000022000a7c82 */ /* 0x000fe20008000000 */
[----:B------:R-:W-:Y:S03]  /*1e00*/  UTMALDG.3D.MULTICAST [UR32], [UR14], UR16, desc[UR18] ;  /* 0x000012200e0073b4 */ /* 0x000fe60008011810 */
[----:B------:R2:W-:Y:S02]  /*1e10*/  UTMALDG.3D.MULTICAST [UR8], [UR4], UR6, desc[UR18] ;  /* 0x00001208040073b4 */ /* 0x0005e40008011806 */
[----:B--2---:R-:W-:Y:S01]  /*1e20*/  UMOV UR6, UR24 ;  /* 0x0000001800067c82 */ /* 0x004fe20008000000 */
[----:B------:R-:W-:Y:S01]  /*1e30*/  UMOV UR4, UR7 ;  /* 0x0000000700047c82 */ /* 0x000fe20008000000 */
[----:B----4-:R-:W-:Y:S05]  /*1e40*/  BRA.U UP0, `(.L_x_31) ;  /* 0xfffffffd00407547 */ /* 0x010fea000b83ffff */
.L_x_25:
[----:B------:R-:W-:Y:S01]  /*1e50*/  ULEA UR4, UR7, UR21, 0x3 ;  /* 0x0000001507047291 */ /* 0x000fe2000f8e18ff */
[----:B-1----:R-:W-:Y:S01]  /*1e60*/  SHF.L.U32 R0, R12, 0x1f, RZ ;  /* 0x0000001f0c007819 */ /* 0x002fe200000006ff */
[----:B------:R-:W-:Y:S01]  /*1e70*/  @!P1 SYNCS.ARRIVE.TRANS64.A1T0 RZ, [UR21+0x78], RZ ;  /* 0x000078ffffff99a7 */ /* 0x000fe20008100015 */
[----:B------:R-:W-:-:S06]  /*1e80*/  UISETP.GT.AND UP0, UPT, UR45, UR44, UPT ;  /* 0x0000002c2d00728c */ /* 0x000fcc000bf04270 */
[----:B---3--:R1:W3:Y:S03]  /*1e90*/  SYNCS.PHASECHK.TRANS64.TRYWAIT P0, [UR4+0x18], R0 ;  /* 0x00001800ff0075a7 */ /* 0x0082e60008001104 */
[----:B------:R-:W-:Y:S05]  /*1ea0*/  BRA.U !UP0, `(.L_x_32) ;  /* 0x0000000108bc7547 */ /* 0x000fea000b800000 */
[----:B------:R-:W-:Y:S01]  /*1eb0*/  UIADD3 UR13, UPT, UPT, UR46, UR6, URZ ;  /* 0x000000062e0d7290 */ /* 0x000fe2000fffe0ff */
[----:B------:R-:W-:-:S11]  /*1ec0*/  UMOV UR4, UR7 ;  /* 0x0000000700047c82 */ /* 0x000fd60008000000 */
.L_x_38:
[----:B------:R-:W-:Y:S01]  /*1ed0*/  ULEA UR17, UR4, UR21, 0x3 ;  /* 0x0000001504117291 */ /* 0x000fe2000f8e18ff */
[----:B---3--:R-:W-:Y:S01]  /*1ee0*/  @!P3 MOV R2, 0xa000 ;  /* 0x0000a0000002b802 */ /* 0x008fe20000000f00 */
[----:B-1-3--:R-:W-:Y:S10]  /*1ef0*/  @P0 BRA `(.L_x_33) ;  /* 0x00000000000c0947 */ /* 0x00aff40003800000 */
[----:B------:R-:W-:-:S04]  /*1f00*/  SHF.L.U32 R3, R12, 0x1f, RZ ;  /* 0x0000001f0c037819 */ /* 0x000fc800000006ff */
[----:B------:R-:W3:Y:S02]  /*1f10*/  SYNCS.PHASECHK.TRANS64.TRYWAIT P0, [UR17+0x18], R3 ;  /* 0x00001803ff0075a7 */ /* 0x000ee40008001111 */
[----:B---3--:R-:W-:Y:S05]  /*1f20*/  @!P0 BRA `(.L_x_34) ;  /* 0x00000078001c8947 */ /* 0x008fea0003800000 */
.L_x_33:
[----:B------:R3:W-:Y:S01]  /*1f30*/  @!P3 SYNCS.ARRIVE.TRANS64 RZ, [UR17], R2 ;  /* 0x00000002ffffb9a7 */ /* 0x0007e20008000011 */
[----:B------:R-:W-:-:S04]  /*1f40*/  ULOP3.LUT UR5, UR25, 0x2, URZ, 0xfc, !UPT ;  /* 0x0000000219057892 */ /* 0x000fc8000f8efcff */
[----:B------:R-:W-:-:S09]  /*1f50*/  UISETP.NE.AND UP0, UPT, UR5, 0x2, UPT ;  /* 0x000000020500788c */ /* 0x000fd2000bf05270 */
[----:B------:R-:W-:Y:S05]  /*1f60*/  BRA.U UP0, `(.L_x_35) ;  /* 0x0000000100047547 */ /* 0x000fea000b800000 */
[----:B--2---:R-:W-:Y:S05]  /*1f70*/  BPT.TRAP 0x1 ;  /* 0x000000040000795c */ /* 0x004fea0000300000 */
.L_x_35:
[----:B------:R-:W-:Y:S04]  /*1f80*/  BSSY.RECONVERGENT B0, `(.L_x_36) ;  /* 0x0000003000007945 */ /* 0x000fe80003800200 */
[----:B------:R-:W-:Y:S05]  /*1f90*/  @P2 BRA `(.L_x_37) ;  /* 0x0000000000042947 */ /* 0x000fea0003800000 */
[----:B--2---:R-:W-:Y:S05]  /*1fa0*/  BPT.TRAP 0x1 ;  /* 0x000000040000795c */ /* 0x004fea0000300000 */
.L_x_37:
[----:B--2---:R-:W-:Y:S05]  /*1fb0*/  BSYNC.RECONVERGENT B0 ;  /* 0x0000000000007941 */ /* 0x004fea0003800200 */
.L_x_36:
[----:B------:R-:W-:Y:S02]  /*1fc0*/  UIADD3 UR5, UPT, UPT, UR4, 0x1, URZ ;  /* 0x0000000104057890 */ /* 0x000fe4000fffe0ff */
[----:B------:R-:W-:Y:S02]  /*1fd0*/  UIADD3 UR14, UP1, UPT, UR28, 0x80, URZ ;  /* 0x000000801c0e7890 */ /* 0x000fe4000ff3e0ff */
[----:B------:R-:W-:Y:S02]  /*1fe0*/  UISETP.NE.AND UP0, UPT, UR5, 0x3, UPT ;  /* 0x000000030500788c */ /* 0x000fe4000bf05270 */
[----:B------:R-:W-:Y:S02]  /*1ff0*/  ULEA UR16, UR4, UR38, 0xd ;  /* 0x0000002604107291 */ /* 0x000fe4000f8e68ff */
[----:B------:R-:W-:Y:S02]  /*2000*/  USEL UR8, URZ, 0x1, UP0 ;  /* 0x00000001ff087887 */ /* 0x000fe40008000000 */
[----:B------:R-:W-:-:S02]  /*2010*/  USEL UR7, UR5, URZ, UP0 ;  /* 0x000000ff05077287 */ /* 0x000fc40008000000 */
[----:B------:R-:W-:Y:S02]  /*2020*/  UIADD3 UR22, UP0, UPT, UR28, 0x180, URZ ;  /* 0x000001801c167890 */ /* 0x000fe4000ff1e0ff */
[----:B------:R-:W-:Y:S01]  /*2030*/  ULEA UR5, UR7, UR21, 0x3 ;  /* 0x0000001507057291 */ /* 0x000fe2000f8e18ff */
[----:B------:R-:W-:Y:S01]  /*2040*/  LOP3.LUT R12, R12, UR8, RZ, 0x3c, !PT ;  /* 0x000000080c0c7c12 */ /* 0x000fe2000f8e3cff */
[----:B------:R-:W-:Y:S02]  /*2050*/  ULEA UR8, UR4, UR37, 0xf ;  /* 0x0000002504087291 */ /* 0x000fe4000f8e78ff */
[----:B------:R-:W-:Y:S01]  /*2060*/  USHF.L.U32 UR18, UR6, 0x6, URZ ;  /* 0x0000000606127899 */ /* 0x000fe200080006ff */
[----:B-1----:R-:W-:Y:S01]  /*2070*/  SHF.L.U32 R0, R12, 0x1f, RZ ;  /* 0x0000001f0c007819 */ /* 0x002fe200000006ff */
[----:B------:R-:W-:Y:S02]  /*2080*/  UPRMT UR4, URZ, 0x5410, UR27 ;  /* 0x00005410ff047896 */ /* 0x000fe4000800001b */
[----:B------:R-:W-:Y:S01]  /*2090*/  UIADD3.X UR15, UPT, UPT, URZ, UR29, URZ, UP1, !UPT ;  /* 0x0000001dff0f7290 */ /* 0x000fe20008ffe4ff */
[----:B------:R4:W1:Y:S01]  /*20a0*/  SYNCS.PHASECHK.TRANS64.TRYWAIT P0, [UR5+0x18], R0 ;  /* 0x00001800ff0075a7 */ /* 0x0008620008001105 */
[----:B------:R-:W-:-:S02]  /*20b0*/  UPRMT UR5, URZ, 0x5410, UR26 ;  /* 0x00005410ff057896 */ /* 0x000fc4000800001a */
[----:B------:R-:W-:Y:S01]  /*20c0*/  UIADD3.X UR23, UPT, UPT, URZ, UR29, URZ, UP0, !UPT ;  /* 0x0000001dff177290 */ /* 0x000fe200087fe4ff */
[----:B------:R-:W-:Y:S01]  /*20d0*/  UMOV UR32, 0x0 ;  /* 0x0000000000207882 */ /* 0x000fe20000000000 */
[----:B------:R-:W-:Y:S01]  /*20e0*/  UMOV UR33, 0x10000000 ;  /* 0x1000000000217882 */ /* 0x000fe20000000000 */
[----:B------:R-:W-:Y:S01]  /*20f0*/  UMOV UR19, UR35 ;  /* 0x0000002300137c82 */ /* 0x000fe20008000000 */
[----:B------:R-:W-:Y:S01]  /*2100*/  UMOV UR20, UR36 ;  /* 0x0000002400147c82 */ /* 0x000fe20008000000 */
[----:B------:R-:W-:Y:S01]  /*2110*/  UMOV UR12, UR36 ;  /* 0x00000024000c7c82 */ /* 0x000fe20008000000 */
[----:B------:R-:W-:Y:S01]  /*2120*/  UMOV UR9, UR17 ;  /* 0x0000001100097c82 */ /* 0x000fe20008000000 */
[----:B------:R-:W-:Y:S01]  /*2130*/  UMOV UR10, UR18 ;  /* 0x00000012000a7c82 */ /* 0x000fe20008000000 */
[----:B------:R2:W-:Y:S01]  /*2140*/  UTMALDG.3D.MULTICAST [UR16], [UR14], UR4, desc[UR32] ;  /* 0x000020100e0073b4 */ /* 0x0005e20008011804 */
[----:B------:R-:W-:-:S04]  /*2150*/  UIADD3 UR6, UPT, UPT, UR6, 0x1, URZ ;  /* 0x0000000106067890 */ /* 0x000fc8000fffe0ff */
[----:B------:R-:W-:Y:S01]  /*2160*/  UISETP.NE.AND UP0, UPT, UR6, UR13, UPT ;  /* 0x0000000d0600728c */ /* 0x000fe2000bf05270 */
[----:B------:R4:W-:Y:S01]  /*2170*/  UTMALDG.3D.MULTICAST [UR8], [UR22], UR5, desc[UR32] ;  /* 0x00002008160073b4 */ /* 0x0009e20008011805 */
[----:B--2---:R-:W-:-:S07]  /*2180*/  UMOV UR4, UR7 ;  /* 0x0000000700047c82 */ /* 0x004fce0008000000 */
[----:B----4-:R-:W-:Y:S05]  /*2190*/  BRA.U UP0, `(.L_x_38) ;  /* 0xfffffffd004c7547 */ /* 0x010fea000b83ffff */
.L_x_32:
[C---:B------:R-:W-:Y:S01]  /*21a0*/  LEA R3, R11.reuse, UR21, 0x3 ;  /* 0x000000150b037c11 */ /* 0x040fe2000f8e18ff */
[----:B------:R-:W-:Y:S01]  /*21b0*/  NOP ;  /* 0x0000000000007918 */ /* 0x000fe20000000000 */
[----:B-1----:R-:W-:Y:S02]  /*21c0*/  SHF.L.U32 R0, R10, 0x1f, RZ ;  /* 0x0000001f0a007819 */ /* 0x002fe400000006ff */
[----:B------:R-:W-:Y:S02]  /*21d0*/  LEA R5, R11, UR21, 0x4 ;  /* 0x000000150b057c11 */ /* 0x000fe4000f8e20ff */
[----:B---3--:R-:W1:Y:S02]  /*21e0*/  SYNCS.PHASECHK.TRANS64.TRYWAIT P0, [R3+URZ+0x80], R0 ;  /* 0x00008000030075a7 */ /* 0x008e6400080011ff */
[----:B-1----:R-:W-:Y:S05]  /*21f0*/  @!P0 BRA `(.L_x_39) ;  /* 0x0000007400808947 */ /* 0x002fea0003800000 */
.L_x_140:
[----:B------:R-:W3:Y:S01]  /*2200*/  LDS.128 R4, [R5+0x110] ;  /* 0x0001100005047984 */ /* 0x000ee20000000c00 */
[----:B------:R-:W-:Y:S01]  /*2210*/  UISETP.GE.AND UP0, UPT, UR42, 0x1, UPT ;  /* 0x000000012a00788c */ /* 0x000fe2000bf06270 */
[----:B------:R-:W-:Y:S01]  /*2220*/  @!PT LDS RZ, [RZ] ;  /* 0x00000000fffff984 */ /* 0x000fe20000000800 */
[----:B------:R-:W-:Y:S01]  /*2230*/  @!PT LDS RZ, [RZ] ;  /* 0x00000000fffff984 */ /* 0x000fe20000000800 */
[----:B------:R-:W-:Y:S01]  /*2240*/  @!PT LDS RZ, [RZ] ;  /* 0x00000000fffff984 */ /* 0x000fe20000000800 */
[----:B------:R-:W-:Y:S01]  /*2250*/  @!PT LDS RZ, [RZ] ;  /* 0x00000000fffff984 */ /* 0x000fe20000000800 */
[----:B------:R4:W-:Y:S06]  /*2260*/  MEMBAR.ALL.CTA ;  /* 0x0000000000007992 */ /* 0x0009ec0000008000 */
[----:B----4-:R-:W4:Y:S01]  /*2270*/  FENCE.VIEW.ASYNC.S ;  /* 0x00000000000073c6 */ /* 0x010f220000000000 */
[----:B---3--:R-:W-:-:S13]  /*2280*/  LOP3.LUT P0, RZ, R6, 0x1, RZ, 0xc0, !PT ;  /* 0x0000000106ff7812 */ /* 0x008fda000780c0ff */
[----:B----4-:R-:W-:Y:S01]  /*2290*/  VOTEU.ANY UP1, P0 ;  /* 0x0000000000ff7886 */ /* 0x010fe20000020100 */
[----:B------:R-:W-:-:S13]  /*22a0*/  PLOP3.LUT P0, PT, PT, PT, UP1, 0x80, 0x8 ;  /* 0x000000000008781c */ /* 0x000fda0003f0f018 */
[----:B-1----:R-:W-:Y:S02]  /*22b0*/  @P0 LOP3.LUT R0, R5, 0xffff, RZ, 0xc0, !PT ;  /* 0x0000ffff05000812 */ /* 0x002fe400078ec0ff */
[----:B------:R-:W-:Y:S02]  /*22c0*/  @P0 MOV R2, R4 ;  /* 0x0000000400020202 */ /* 0x000fe40000000f00 */
[----:B------:R-:W-:Y:S01]  /*22d0*/  @P0 R2UR UR5, R0 ;  /* 0x00000000000502ca */ /* 0x000fe200000e0000 */
[----:B------:R-:W-:Y:S01]  /*22e0*/  VIADD R0, R3, 0x90 ;  /* 0x0000009003007836 */ /* 0x000fe20000000000 */
[----:B------:R-:W-:Y:S02]  /*22f0*/  @P0 SHF.R.U32.HI R4, RZ, 0x10, R5 ;  /* 0x00000010ff040819 */ /* 0x000fe40000011605 */
[----:B------:R-:W-:Y:S02]  /*2300*/  @P0 R2UR UR6, R2 ;  /* 0x00000000020602ca */ /* 0x000fe400000e0000 */
[----:B------:R-:W-:-:S02]  /*2310*/  PRMT R0, RZ, 0x654, R0 ;  /* 0x00000654ff007816 */ /* 0x000fc40000000000 */
[----:B------:R-:W-:Y:S02]  /*2320*/  @P0 R2UR UR4, R4 ;  /* 0x00000000040402ca */ /* 0x000fe400000e0000 */
[----:B------:R1:W-:Y:S03]  /*2330*/  SYNCS.ARRIVE.TRANS64.RED.A1T0 RZ, [R0+URZ], RZ ;  /* 0x000000ff00ff79a7 */ /* 0x0003e600081004ff */
[----:B------:R-:W-:-:S04]  /*2340*/  @UP1 UMOV UR39, UR5 ;  /* 0x0000000500271c82 */ /* 0x000fc80008000000 */
[----:B------:R-:W-:-:S04]  /*2350*/  @UP1 UMOV UR40, UR6 ;  /* 0x0000000600281c82 */ /* 0x000fc80008000000 */
[----:B------:R-:W-:Y:S01]  /*2360*/  @UP1 UMOV UR36, UR4 ;  /* 0x0000000400241c82 */ /* 0x000fe20008000000 */
[----:B------:R-:W-:Y:S05]  /*2370*/  BRA.U !UP0, `(.L_x_40) ;  /* 0x0000000108d47547 */ /* 0x000fea000b800000 */
[----:B------:R-:W2:Y:S01]  /*2380*/  LDCU.128 UR12, c[0x0][0xb10] ;  /* 0x00016200ff0c77ac */ /* 0x000ea20008000c00 */
[----:B------:R-:W3:Y:S01]  /*2390*/  LDCU UR22, c[0x0][0xb20] ;  /* 0x00016400ff1677ac */ /* 0x000ee20008000800 */
[----:B------:R-:W4:Y:S01]  /*23a0*/  LDCU UR20, c[0x0][0xb0c] ;  /* 0x00016180ff1477ac */ /* 0x000f220008000800 */
[----:B------:R-:W1:Y:S01]  /*23b0*/  LDCU.64 UR8, c[0x0][0xb28] ;  /* 0x00016500ff0877ac */ /* 0x000e620008000a00 */
[----:B------:R-:W-:Y:S02]  /*23c0*/  UISETP.NE.AND UP3, UPT, UR42, 0x1, UPT ;  /* 0x000000012a00788c */ /* 0x000fe4000bf65270 */
[----:B--2---:R-:W-:Y:S02]  /*23d0*/  UIMAD.WIDE.U32 UR10, UR41, UR15, URZ ;  /* 0x0000000f290a72a5 */ /* 0x004fe4000f8e00ff */
[----:B------:R-:W-:Y:S02]  /*23e0*/  UIMAD.WIDE.U32 UR4, UR43, UR12, URZ ;  /* 0x0000000c2b0472a5 */ /* 0x000fe4000f8e00ff */
[----:B------:R-:W-:-:S02]  /*23f0*/  UISETP.NE.AND UP0, UPT, UR14, 0x1, UPT ;  /* 0x000000010e00788c */ /* 0x000fc4000bf05270 */
[----:B------:R-:W-:Y:S01]  /*2400*/  UIMAD.WIDE.U32 UR18, UR39, UR15, URZ ;  /* 0x0000000f271272a5 */ /* 0x000fe2000f8e00ff */
[----:B------:R-:W-:Y:S02]  /*2410*/  UMOV UR10, UR11 ;  /* 0x0000000b000a7c82 */ /* 0x000fe40008000000 */
[----:B------:R-:W-:Y:S01]  /*2420*/  UMOV UR4, UR5 ;  /* 0x0000000500047c82 */ /* 0x000fe20008000000 */
[----:B---3--:R-:W-:Y:S02]  /*2430*/  USHF.R.U32.HI UR10, URZ, UR22, UR10 ;  /* 0x00000016ff0a7299 */ /* 0x008fe4000801160a */
[----:B----4-:R-:W-:Y:S02]  /*2440*/  UISETP.NE.AND UP2, UPT, UR20, 0x1, UPT ;  /* 0x000000011400788c */ /* 0x010fe4000bf45270 */
[----:B------:R-:W-:Y:S02]  /*2450*/  USHF.R.U32.HI UR4, URZ, UR13, UR4 ;  /* 0x0000000dff047299 */ /* 0x000fe40008011604 */
[----:B------:R-:W-:-:S02]  /*2460*/  USEL UR5, UR41, UR10, !UP0 ;  /* 0x0000000a29057287 */ /* 0x000fc4000c000000 */
[----:B------:R-:W-:Y:S02]  /*2470*/  USEL UR6, UR43, UR4, !UP2 ;  /* 0x000000042b067287 */ /* 0x000fe4000d000000 */
[----:B-1----:R-:W-:Y:S01]  /*2480*/  UIMAD.WIDE.U32 UR10, UR5, UR8, URZ ;  /* 0x00000008050a72a5 */ /* 0x002fe2000f8e00ff */
[----:B------:R-:W-:Y:S01]  /*2490*/  UMOV UR4, UR19 ;  /* 0x0000001300047c82 */ /* 0x000fe20008000000 */
[----:B------:R-:W-:Y:S02]  /*24a0*/  UIMAD.WIDE.U32 UR16, UR40, UR12, URZ ;  /* 0x0000000c281072a5 */ /* 0x000fe4000f8e00ff */
[----:B------:R-:W-:-:S03]  /*24b0*/  UIMAD.WIDE.U32 UR18, UR6, UR8, URZ ;  /* 0x00000008061272a5 */ /* 0x000fc6000f8e00ff */
[----:B------:R-:W-:Y:S01]  /*24c0*/  UMOV UR10, UR11 ;  /* 0x0000000b000a7c82 */ /* 0x000fe20008000000 */
[----:B------:R-:W-:Y:S02]  /*24d0*/  USHF.R.U32.HI UR4, URZ, UR22, UR4 ;  /* 0x00000016ff047299 */ /* 0x000fe40008011604 */
[----:B------:R-:W-:Y:S01]  /*24e0*/  @UP3 USHF.R.U32.HI UR5, URZ, UR9, UR10 ;  /* 0x00000009ff053299 */ /* 0x000fe2000801160a */
[----:B------:R-:W-:Y:S01]  /*24f0*/  UMOV UR16, UR17 ;  /* 0x0000001100107c82 */ /* 0x000fe20008000000 */
[----:B------:R-:W-:Y:S01]  /*2500*/  UMOV UR18, UR19 ;  /* 0x0000001300127c82 */ /* 0x000fe20008000000 */
[----:B------:R-:W-:Y:S02]  /*2510*/  USHF.R.U32.HI UR13, URZ, UR13, UR16 ;  /* 0x0000000dff0d7299 */ /* 0x000fe40008011610 */
[----:B------:R-:W-:Y:S02]  /*2520*/  USEL UR4, UR39, UR4, !UP0 ;  /* 0x0000000427047287 */ /* 0x000fe4000c000000 */
[----:B------:R-:W-:-:S02]  /*2530*/  @UP3 USHF.R.U32.HI UR6, URZ, UR9, UR18 ;  /* 0x00000009ff063299 */ /* 0x000fc40008011612 */
[----:B------:R-:W-:Y:S02]  /*2540*/  UIMAD UR10, UR42, UR5, URZ ;  /* 0x000000052a0a72a4 */ /* 0x000fe4000f8e02ff */
[----:B------:R-:W-:Y:S02]  /*2550*/  USEL UR5, UR40, UR13, !UP2 ;  /* 0x0000000d28057287 */ /* 0x000fe4000d000000 */
[----:B------:R-:W-:Y:S02]  /*2560*/  UIMAD UR12, UR42, UR6, URZ ;  /* 0x000000062a0c72a4 */ /* 0x000fe4000f8e02ff */
[----:B------:R-:W-:Y:S02]  /*2570*/  UISETP.GE.AND UP0, UPT, UR4, UR10, UPT ;  /* 0x0000000a0400728c */ /* 0x000fe4000bf06270 */
[----:B------:R-:W-:Y:S02]  /*2580*/  UIMAD.WIDE.U32 UR10, UR4, UR8, URZ ;  /* 0x00000008040a72a5 */ /* 0x000fe4000f8e00ff */
[----:B------:R-:W-:-:S02]  /*2590*/  UISETP.GE.OR UP0, UPT, UR5, UR12, UP0 ;  /* 0x0000000c0500728c */ /* 0x000fc40008706670 */
        /* <DEDUP_REMOVED lines=19> */
.L_x_40:
[----:B------:R-:W3:Y:S02]  /*26d0*/  LDCU UR4, c[0x0][0xb30] ;  /* 0x00016600ff0477ac */ /* 0x000ee40008000800 */
[----:B---3--:R-:W-:-:S09]  /*26e0*/  UISETP.NE.AND UP0, UPT, UR4, 0x1, UPT ;  /* 0x000000010400788c */ /* 0x008fd2000bf05270 */
[----:B------:R-:W-:Y:S05]  /*26f0*/  BRA.U UP0, `(.L_x_41) ;  /* 0x0000000100447547 */ /* 0x000fea000b800000 */
[----:B------:R-:W3:Y:S01]  /*2700*/  LDCU.128 UR12, c[0x0][0xb10] ;  /* 0x00016200ff0c77ac */ /* 0x000ee20008000c00 */
[----:B------:R-:W4:Y:S01]  /*2710*/  LDCU UR10, c[0x0][0xb0c] ;  /* 0x00016180ff0a77ac */ /* 0x000f220008000800 */
[----:B------:R-:W1:Y:S01]  /*2720*/  LDCU UR6, c[0x0][0xb20] ;  /* 0x00016400ff0677ac */ /* 0x000e620008000800 */
[----:B---3--:R-:W-:Y:S02]  /*2730*/  UIMAD.WIDE.U32 UR8, UR40, UR12, URZ ;  /* 0x0000000c280872a5 */ /* 0x008fe4000f8e00ff */
[----:B------:R-:W-:Y:S02]  /*2740*/  UIMAD.WIDE.U32 UR4, UR39, UR15, URZ ;  /* 0x0000000f270472a5 */ /* 0x000fe4000f8e00ff */
[----:B----4-:R-:W-:Y:S02]  /*2750*/  UISETP.NE.AND UP2, UPT, UR10, 0x1, UPT ;  /* 0x000000010a00788c */ /* 0x010fe4000bf45270 */
[----:B------:R-:W-:Y:S01]  /*2760*/  UISETP.NE.AND UP0, UPT, UR14, 0x1, UPT ;  /* 0x000000010e00788c */ /* 0x000fe2000bf05270 */
[----:B------:R-:W-:-:S02]  /*2770*/  UMOV UR8, UR9 ;  /* 0x0000000900087c82 */ /* 0x000fc40008000000 */
[----:B------:R-:W-:Y:S01]  /*2780*/  UMOV UR4, UR5 ;  /* 0x0000000500047c82 */ /* 0x000fe20008000000 */
[----:B------:R-:W-:Y:S02]  /*2790*/  USHF.R.U32.HI UR13, URZ, UR13, UR8 ;  /* 0x0000000dff0d7299 */ /* 0x000fe40008011608 */
[----:B-1----:R-:W-:Y:S02]  /*27a0*/  USHF.R.U32.HI UR4, URZ, UR6, UR4 ;  /* 0x00000006ff047299 */ /* 0x002fe40008011604 */
[----:B------:R-:W-:Y:S02]  /*27b0*/  USEL UR5, UR40, UR13, !UP2 ;  /* 0x0000000d28057287 */ /* 0x000fe4000d000000 */
[----:B------:R-:W-:-:S04]  /*27c0*/  USEL UR4, UR39, UR4, !UP0 ;  /* 0x0000000427047287 */ /* 0x000fc8000c000000 */
[----:B------:R-:W-:Y:S02]  /*27d0*/  UIADD3 UR6, UPT, UPT, UR5, -UR4, URZ ;  /* 0x8000000405067290 */ /* 0x000fe4000fffe0ff */
[----:B------:R-:W-:Y:S02]  /*27e0*/  UIADD3 UR4, UPT, UPT, -UR5, UR4, URZ ;  /* 0x0000000405047290 */ /* 0x000fe4000fffe1ff */
[----:B------:R-:W-:Y:S02]  /*27f0*/  UIMAD UR39, UR6, UR14, UR39 ;  /* 0x0000000e062772a4 */ /* 0x000fe4000f8e0227 */
[----:B------:R-:W-:-:S12]  /*2800*/  UIMAD UR40, UR4, UR10, UR40 ;  /* 0x0000000a042872a4 */ /* 0x000fd8000f8e0228 */
.L_x_41:
[----:B------:R-:W-:Y:S01]  /*2810*/  VIADD R11, R11, 0x1 ;  /* 0x000000010b0b7836 */ /* 0x000fe20000000000 */
[----:B------:R-:W-:Y:S02]  /*2820*/  R2UR UR5, R84 ;  /* 0x00000000540572ca */ /* 0x000fe400000e0000 */
[----:B------:R-:W-:Y:S02]  /*2830*/  R2UR UR4, R83 ;  /* 0x00000000530472ca */ /* 0x000fe400000e0000 */
[C---:B------:R-:W-:Y:S02]  /*2840*/  ISETP.NE.AND P0, PT, R11.reuse, 0x2, PT ;  /* 0x000000020b00780c */ /* 0x040fe40003f05270 */
[----:B------:R-:W-:Y:S02]  /*2850*/  PLOP3.LUT P1, PT, PT, PT, PT, 0x80, 0x8 ;  /* 0x000000000008781c */ /* 0x000fe40003f2f070 */
[----:B------:R-:W-:Y:S02]  /*2860*/  SEL R3, RZ, 0x1, P0 ;  /* 0x00000001ff037807 */ /* 0x000fe40000000000 */
[----:B------:R-:W-:-:S02]  /*2870*/  SEL R11, R11, RZ, P0 ;  /* 0x000000ff0b0b7207 */ /* 0x000fc40000000000 */
[----:B------:R-:W-:Y:S01]  /*2880*/  LOP3.LUT R10, R10, R3, RZ, 0x3c, !PT ;  /* 0x000000030a0a7212 */ /* 0x000fe200078e3cff */
[----:B------:R-:W-:Y:S02]  /*2890*/  UIADD3 UR16, UPT, UPT, UR40, UR5, URZ ;  /* 0x0000000528107290 */ /* 0x000fe4000fffe0ff */
[----:B------:R-:W-:Y:S01]  /*28a0*/  UIADD3 UR20, UPT, UPT, UR39, UR4, URZ ;  /* 0x0000000427147290 */ /* 0x000fe2000fffe0ff */
[----:B------:R-:W-:Y:S11]  /*28b0*/  BRA.U UP1, `(.L_x_42) ;  /* 0xfffffff101447547 */ /* 0x000ff6000b83ffff */
[----:B------:R-:W-:Y:S01]  /*28c0*/  UIADD3 UR21, UPT, UPT, UR21, 0x18, URZ ;  /* 0x0000001815157890 */ /* 0x000fe2000fffe0ff */
[----:B------:R-:W-:-:S03]  /*28d0*/  SHF.L.U32 R3, R12, 0x1f, RZ ;  /* 0x0000001f0c037819 */ /* 0x000fc600000006ff */
[----:B------:R-:W-:-:S09]  /*28e0*/  ULEA UR4, UR7, UR21, 0x3 ;  /* 0x0000001507047291 */ /* 0x000fd2000f8e18ff */
[----:B------:R-:W3:Y:S02]  /*28f0*/  SYNCS.PHASECHK.TRANS64.TRYWAIT P0, [UR4], R3 ;  /* 0x00000003ff0075a7 */ /* 0x000ee40008001104 */
[----:B---3--:R-:W-:Y:S05]  /*2900*/  @!P0 BRA `(.L_x_43) ;  /* 0x0000006c00d08947 */ /* 0x008fea0003800000 */
.L_x_142:
[----:B------:R-:W-:-:S04]  /*2910*/  UIADD3 UR4, UPT, UPT, UR7, 0x1, URZ ;  /* 0x0000000107047890 */ /* 0x000fc8000fffe0ff */
[----:B------:R-:W-:-:S04]  /*2920*/  UISETP.NE.AND UP0, UPT, UR4, 0x3, UPT ;  /* 0x000000030400788c */ /* 0x000fc8000bf05270 */
[----:B------:R-:W-:Y:S02]  /*2930*/  USEL UR6, URZ, 0x1, UP0 ;  /* 0x00000001ff067887 */ /* 0x000fe40008000000 */
[----:B------:R-:W-:-:S04]  /*2940*/  USEL UR4, UR4, URZ, UP0 ;  /* 0x000000ff04047287 */ /* 0x000fc80008000000 */
[----:B------:R-:W-:Y:S01]  /*2950*/  ULEA UR5, UR4, UR21, 0x3 ;  /* 0x0000001504057291 */ /* 0x000fe2000f8e18ff */
[----:B------:R-:W-:-:S04]  /*2960*/  LOP3.LUT R12, R12, UR6, RZ, 0x3c, !PT ;  /* 0x000000060c0c7c12 */ /* 0x000fc8000f8e3cff */
[----:B-1----:R-:W-:-:S04]  /*2970*/  SHF.L.U32 R3, R12, 0x1f, RZ ;  /* 0x0000001f0c037819 */ /* 0x002fc800000006ff */
[----:B------:R-:W1:Y:S02]  /*2980*/  SYNCS.PHASECHK.TRANS64.TRYWAIT P0, [UR5], R3 ;  /* 0x00000003ff0075a7 */ /* 0x000e640008001105 */
[----:B-1----:R-:W-:Y:S05]  /*2990*/  @!P0 BRA `(.L_x_44) ;  /* 0x0000006c00c48947 */ /* 0x002fea0003800000 */
.L_x_144:
[----:B------:R-:W-:-:S04]  /*29a0*/  UIADD3 UR4, UPT, UPT, UR4, 0x1, URZ ;  /* 0x0000000104047890 */ /* 0x000fc8000fffe0ff */
[----:B------:R-:W-:-:S04]  /*29b0*/  UISETP.NE.AND UP0, UPT, UR4, 0x3, UPT ;  /* 0x000000030400788c */ /* 0x000fc8000bf05270 */
[----:B------:R-:W-:Y:S02]  /*29c0*/  USEL UR5, URZ, 0x1, UP0 ;  /* 0x00000001ff057887 */ /* 0x000fe40008000000 */
[----:B------:R-:W-:-:S04]  /*29d0*/  USEL UR4, UR4, URZ, UP0 ;  /* 0x000000ff04047287 */ /* 0x000fc80008000000 */
[----:B------:R-:W-:Y:S01]  /*29e0*/  ULEA UR4, UR4, UR21, 0x3 ;  /* 0x0000001504047291 */ /* 0x000fe2000f8e18ff */
[----:B-1----:R-:W-:-:S04]  /*29f0*/  LOP3.LUT R3, R12, UR5, RZ, 0x3c, !PT ;  /* 0x000000050c037c12 */ /* 0x002fc8000f8e3cff */
[----:B------:R-:W-:Y:S01]  /*2a00*/  SHF.L.U32 R3, R3, 0x1f, RZ ;  /* 0x0000001f03037819 */ /* 0x000fe200000006ff */
[----:B------:R-:W-:-:S07]  /*2a10*/  IMAD.U32 R0, RZ, RZ, UR4 ;  /* 0x00000004ff007e24 */ /* 0x000fce000f8e00ff */
.L_x_45:
[----:B-1----:R1:W3:Y:S02]  /*2a20*/  SYNCS.PHASECHK.TRANS64.TRYWAIT P0, [R0+URZ], R3 ;  /* 0x00000003000075a7 */ /* 0x0022e400080011ff */
[----:B---3--:R-:W-:Y:S05]  /*2a30*/  @!P0 NANOSLEEP.SYNCS 0x989680 ;  /* 0x009896800000895d */ /* 0x008fea0003900000 */
[----:B------:R-:W3:Y:S02]  /*2a40*/  @!P0 SYNCS.PHASECHK.TRANS64 P0, [R0+URZ], R3 ;  /* 0x00000003000085a7 */ /* 0x000ee400080010ff */
[----:B--23--:R-:W-:Y:S05]  /*2a50*/  @P0 EXIT ;  /* 0x000000000000094d */ /* 0x00cfea0003800000 */
[----:B------:R-:W-:Y:S05]  /*2a60*/  BRA `(.L_x_45) ;  /* 0xfffffffc00ec7947 */ /* 0x000fea000383ffff */
.L_x_22:
[----:B------:R-:W2:Y:S02]  /*2a70*/  S2UR UR4, SR_CgaCtaId ;  /* 0x00000000000479c3 */ /* 0x000ea40000008800 */
[----:B--2---:R-:W-:-:S04]  /*2a80*/  UISETP.NE.AND UP0, UPT, UR4, URZ, UPT ;  /* 0x000000ff0400728c */ /* 0x004fc8000bf05270 */
[----:B------:R-:W-:-:S09]  /*2a90*/  UISETP.NE.OR UP0, UPT, UR17, 0x1, UP0 ;  /* 0x000000011100788c */ /* 0x000fd20008705670 */
[----:B------:R-:W-:Y:S05]  /*2aa0*/  BRA.U UP0, `(.L_x_46) ;  /* 0x00000005004c7547 */ /* 0x000fea000b800000 */
[----:B------:R-:W2:Y:S01]  /*2ab0*/  S2UR UR5, SR_CgaCtaId ;  /* 0x00000000000579c3 */ /* 0x000ea20000008800 */
[----:B------:R-:W-:Y:S01]  /*2ac0*/  UMOV UR4, 0x400 ;  /* 0x0000040000047882 */ /* 0x000fe20000000000 */
[----:B------:R-:W-:Y:S01]  /*2ad0*/  ISETP.GE.U32.AND P2, PT, R0, 0x4, PT ;  /* 0x000000040000780c */ /* 0x000fe20003f46070 */
[----:B------:R-:W-:Y:S01]  /*2ae0*/  IMAD.MOV.U32 R12, RZ, RZ, 0x1 ;  /* 0x00000001ff0c7424 */ /* 0x000fe200078e00ff */
[----:B------:R-:W-:Y:S02]  /*2af0*/  CS2R R10, SRZ ;  /* 0x00000000000a7805 */ /* 0x000fe4000001ff00 */
[----:B------:R-:W-:Y:S01]  /*2b00*/  CS2R R8, SRZ ;  /* 0x0000000000087805 */ /* 0x000fe2000001ff00 */
[----:B--2---:R-:W-:-:S03]  /*2b10*/  ULEA UR6, UR5, UR4, 0x18 ;  /* 0x0000000405067291 */ /* 0x004fc6000f8ec0ff */
[----:B------:R-:W-:-:S09]  /*2b20*/  UMOV UR5, URZ ;  /* 0x000000ff00057c82 */ /* 0x000fd20008000000 */
.L_x_50:
[----:B------:R-:W-:Y:S02]  /*2b30*/  LEA R2, R8, UR6, 0x3 ;  /* 0x0000000608027c11 */ /* 0x000fe4000f8e18ff */
[----:B------:R-:W-:-:S03]  /*2b40*/  SHF.L.U32 R5, R9, 0x1f, RZ ;  /* 0x0000001f09057819 */ /* 0x000fc600000006ff */
[----:B------:R-:W-:Y:S01]  /*2b50*/  VIADD R4, R2, 0xf0 ;  /* 0x000000f002047836 */ /* 0x000fe20000000000 */
[----:B------:R-:W2:Y:S02]  /*2b60*/  SYNCS.PHASECHK.TRANS64.TRYWAIT P0, [R2+URZ+0xe0], R5 ;  /* 0x0000e005020075a7 */ /* 0x000ea400080011ff */
[----:B--2---:R-:W-:Y:S05]  /*2b70*/  @!P0 BRA `(.L_x_47) ;  /* 0x0000006c00648947 */ /* 0x004fea0003800000 */
.L_x_145:
[----:B------:R-:W-:Y:S01]  /*2b80*/  ULEA UR4, UR5, UR6, 0x3 ;  /* 0x0000000605047291 */ /* 0x000fe2000f8e18ff */
[----:B------:R-:W-:Y:S02]  /*2b90*/  PRMT R4, RZ, 0x654, R4 ;  /* 0x00000654ff047816 */ /* 0x000fe40000000004 */
[----:B--2---:R-:W-:Y:S01]  /*2ba0*/  SHF.L.U32 R5, R12, 0x1f, RZ ;  /* 0x0000001f0c057819 */ /* 0x004fe200000006ff */
[----:B------:R-:W-:Y:S01]  /*2bb0*/  UIADD3 UR7, UPT, UPT, UR4, 0x80, URZ ;  /* 0x0000008004077890 */ /* 0x000fe2000fffe0ff */
[----:B------:R2:W-:Y:S05]  /*2bc0*/  SYNCS.ARRIVE.TRANS64.RED.A1T0 RZ, [R4+URZ], RZ ;  /* 0x000000ff04ff79a7 */ /* 0x0005ea00081004ff */
[----:B------:R-:W-:Y:S01]  /*2bd0*/  IMAD.U32 R7, RZ, RZ, UR7 ;  /* 0x00000007ff077e24 */ /* 0x000fe2000f8e00ff */
[----:B------:R-:W3:Y:S04]  /*2be0*/  SYNCS.PHASECHK.TRANS64.TRYWAIT P0, [UR4+0x90], R5 ;  /* 0x00009005ff0075a7 */ /* 0x000ee80008001104 */
[----:B------:R-:W-:Y:S01]  /*2bf0*/  PRMT R6, R0, 0x654, R7 ;  /* 0x0000065400067816 */ /* 0x000fe20000000007 */
[----:B--2---:R-:W-:Y:S01]  /*2c00*/  @!P2 IMAD.MOV.U32 R4, RZ, RZ, 0x10 ;  /* 0x00000010ff04a424 */ /* 0x004fe200078e00ff */
[----:B---3--:R-:W-:Y:S06]  /*2c10*/  @!P0 BRA `(.L_x_48) ;  /* 0x0000006c00508947 */ /* 0x008fec0003800000 */
.L_x_147:
[----:B------:R-:W-:Y:S01]  /*2c20*/  ULEA UR8, UR5, UR6, 0x4 ;  /* 0x0000000605087291 */ /* 0x000fe2000f8e20ff */
[----:B------:R-:W-:Y:S01]  /*2c30*/  SEL R3, R6, R3, !P2 ;  /* 0x0000000306037207 */ /* 0x000fe20005000000 */
[----:B------:R-:W-:Y:S01]  /*2c40*/  UIADD3 UR9, UPT, UPT, UR4, 0x80, URZ ;  /* 0x0000008004097890 */ /* 0x000fe2000fffe0ff */
[----:B--2---:R-:W-:Y:S01]  /*2c50*/  LEA R2, R11, UR6, 0x3 ;  /* 0x000000060b027c11 */ /* 0x004fe2000f8e18ff */
[----:B------:R-:W-:Y:S01]  /*2c60*/  UIADD3 UR8, UPT, UPT, UR8, 0x110, URZ ;  /* 0x0000011008087890 */ /* 0x000fe2000fffe0ff */
[----:B------:R-:W-:Y:S01]  /*2c70*/  SHF.L.U32 R5, R10, 0x1f, RZ ;  /* 0x0000001f0a057819 */ /* 0x000fe200000006ff */
[----:B------:R2:W-:Y:S01]  /*2c80*/  @!P2 SYNCS.ARRIVE.TRANS64.RED RZ, [R3+URZ], R4 ;  /* 0x0000000403ffa9a7 */ /* 0x0005e200080004ff */
[----:B------:R-:W-:Y:S01]  /*2c90*/  UIADD3 UR4, UPT, UPT, UR5, 0x1, URZ ;  /* 0x0000000105047890 */ /* 0x000fe2000fffe0ff */
[----:B------:R-:W-:-:S03]  /*2ca0*/  VIADD R8, R8, 0x1 ;  /* 0x0000000108087836 */ /* 0x000fc60000000000 */
[----:B------:R-:W-:Y:S02]  /*2cb0*/  UISETP.NE.AND UP0, UPT, UR4, 0x2, UPT ;  /* 0x000000020400788c */ /* 0x000fe4000bf05270 */
[----:B------:R-:W-:Y:S06]  /*2cc0*/  UGETNEXTWORKID.BROADCAST [UR8], [UR9] ;  /* 0x00000000080073ca */ /* 0x000fec0008000100 */
[----:B------:R-:W-:Y:S01]  /*2cd0*/  USEL UR7, URZ, 0x1, UP0 ;  /* 0x00000001ff077887 */ /* 0x000fe20008000000 */
[----:B------:R-:W-:Y:S01]  /*2ce0*/  ISETP.NE.AND P0, PT, R8, 0x2, PT ;  /* 0x000000020800780c */ /* 0x000fe20003f05270 */
[----:B------:R-:W-:Y:S01]  /*2cf0*/  USEL UR5, UR4, URZ, UP0 ;  /* 0x000000ff04057287 */ /* 0x000fe20008000000 */
[----:B------:R-:W3:Y:S03]  /*2d00*/  SYNCS.PHASECHK.TRANS64.TRYWAIT P1, [R2+URZ+0x80], R5 ;  /* 0x00008005020075a7 */ /* 0x000ee600080211ff */
[----:B------:R-:W-:Y:S01]  /*2d10*/  LOP3.LUT R12, R12, UR7, RZ, 0x3c, !PT ;  /* 0x000000070c0c7c12 */ /* 0x000fe2000f8e3cff */
[----:B--23--:R-:W-:Y:S07]  /*2d20*/  @!P1 BRA `(.L_x_49) ;  /* 0x0000006c00249947 */ /* 0x00cfee0003800000 */
.L_x_148:
[C---:B------:R-:W-:Y:S01]  /*2d30*/  LEA R4, R11.reuse, UR6, 0x4 ;  /* 0x000000060b047c11 */ /* 0x040fe2000f8e20ff */
[----:B--2---:R-:W-:Y:S01]  /*2d40*/  VIADD R2, R2, 0x90 ;  /* 0x0000009002027836 */ /* 0x004fe20000000000 */
[----:B------:R-:W-:Y:S01]  /*2d50*/  SEL R8, R8, RZ, P0 ;  /* 0x000000ff08087207 */ /* 0x000fe20000000000 */
[----:B------:R-:W-:-:S03]  /*2d60*/  VIADD R11, R11, 0x1 ;  /* 0x000000010b0b7836 */ /* 0x000fc60000000000 */
[----:B------:R-:W2:Y:S01]  /*2d70*/  LDS.128 R4, [R4+0x110] ;  /* 0x0001100004047984 */ /* 0x000ea20000000c00 */
[----:B------:R-:W-:Y:S02]  /*2d80*/  PRMT R2, RZ, 0x654, R2 ;  /* 0x00000654ff027816 */ /* 0x000fe40000000002 */
[C---:B------:R-:W-:Y:S01]  /*2d90*/  ISETP.NE.AND P1, PT, R11.reuse, 0x2, PT ;  /* 0x000000020b00780c */ /* 0x040fe20003f25270 */
[----:B------:R-:W-:Y:S01]  /*2da0*/  @!PT LDS RZ, [RZ] ;  /* 0x00000000fffff984 */ /* 0x000fe20000000800 */
[----:B------:R-:W-:Y:S01]  /*2db0*/  @!PT LDS RZ, [RZ] ;  /* 0x00000000fffff984 */ /* 0x000fe20000000800 */
[----:B------:R-:W-:Y:S01]  /*2dc0*/  @!PT LDS RZ, [RZ] ;  /* 0x00000000fffff984 */ /* 0x000fe20000000800 */
[----:B------:R-:W-:Y:S01]  /*2dd0*/  @!PT LDS RZ, [RZ] ;  /* 0x00000000fffff984 */ /* 0x000fe20000000800 */
[----:B------:R3:W-:Y:S06]  /*2de0*/  MEMBAR.ALL.CTA ;  /* 0x0000000000007992 */ /* 0x0007ec0000008000 */
[----:B---3--:R-:W3:Y:S01]  /*2df0*/  FENCE.VIEW.ASYNC.S ;  /* 0x00000000000073c6 */ /* 0x008ee20000000000 */
[----:B------:R-:W-:Y:S01]  /*2e00*/  SEL R11, R11, RZ, P1 ;  /* 0x000000ff0b0b7207 */ /* 0x000fe20000800000 */
[----:B---3--:R3:W-:Y:S01]  /*2e10*/  SYNCS.ARRIVE.TRANS64.RED.A1T0 RZ, [R2+URZ], RZ ;  /* 0x000000ff02ff79a7 */ /* 0x0087e200081004ff */
[----:B--2---:R-:W-:-:S02]  /*2e20*/  LOP3.LUT P3, RZ, R6, 0x1, RZ, 0xc0, !PT ;  /* 0x0000000106ff7812 */ /* 0x004fc4000786c0ff */
[----:B------:R-:W-:-:S04]  /*2e30*/  SEL R5, RZ, 0x1, P1 ;  /* 0x00000001ff057807 */ /* 0x000fc80000800000 */
[----:B------:R-:W-:Y:S02]  /*2e40*/  LOP3.LUT R10, R10, R5, RZ, 0x3c, !PT ;  /* 0x000000050a0a7212 */ /* 0x000fe400078e3cff */
[----:B---3--:R-:W-:-:S04]  /*2e50*/  SEL R2, RZ, 0x1, P0 ;  /* 0x00000001ff027807 */ /* 0x008fc80000000000 */
[----:B------:R-:W-:Y:S01]  /*2e60*/  LOP3.LUT R9, R9, R2, RZ, 0x3c, !PT ;  /* 0x0000000209097212 */ /* 0x000fe200078e3cff */
[----:B------:R-:W-:Y:S06]  /*2e70*/  @P3 BRA `(.L_x_50) ;  /* 0xfffffffc002c3947 */ /* 0x000fec000383ffff */
[----:B------:R-:W-:Y:S01]  /*2e80*/  ULEA UR4, UR5, UR6, 0x3 ;  /* 0x0000000605047291 */ /* 0x000fe2000f8e18ff */
[----:B------:R-:W-:-:S08]  /*2e90*/  SHF.L.U32 R3, R12, 0x1f, RZ ;  /* 0x0000001f0c037819 */ /* 0x000fd000000006ff */
[----:B------:R-:W2:Y:S02]  /*2ea0*/  SYNCS.PHASECHK.TRANS64 P0, [UR4+0x90], R3 ;  /* 0x00009003ff0075a7 */ /* 0x000ea40008001004 */
[----:B--2---:R-:W-:Y:S05]  /*2eb0*/  @P0 BRA `(.L_x_51) ;  /* 0x0000000000080947 */ /* 0x004fea0003800000 */
[----:B------:R-:W2:Y:S02]  /*2ec0*/  SYNCS.PHASECHK.TRANS64.TRYWAIT P0, [UR4+0x90], R3 ;  /* 0x00009003ff0075a7 */ /* 0x000ea40008001104 */
[----:B--2---:R-:W-:Y:S05]  /*2ed0*/  @!P0 BRA `(.L_x_52) ;  /* 0x0000006800cc8947 */ /* 0x004fea0003800000 */
.L_x_51:
[----:B------:R-:W-:-:S04]  /*2ee0*/  UIADD3 UR7, UPT, UPT, UR5, 0x1, URZ ;  /* 0x0000000105077890 */ /* 0x000fc8000fffe0ff */
[----:B------:R-:W-:-:S04]  /*2ef0*/  UISETP.NE.AND UP0, UPT, UR7, 0x2, UPT ;  /* 0x000000020700788c */ /* 0x000fc8000bf05270 */
[----:B------:R-:W-:Y:S02]  /*2f00*/  USEL UR8, URZ, 0x1, UP0 ;  /* 0x00000001ff087887 */ /* 0x000fe40008000000 */
[----:B------:R-:W-:-:S04]  /*2f10*/  USEL UR7, UR7, URZ, UP0 ;  /* 0x000000ff07077287 */ /* 0x000fc80008000000 */
[----:B------:R-:W-:Y:S01]  /*2f20*/  ULEA UR7, UR7, UR6, 0x3 ;  /* 0x0000000607077291 */ /* 0x000fe2000f8e18ff */
[----:B--2---:R-:W-:-:S04]  /*2f30*/  LOP3.LUT R3, R12, UR8, RZ, 0x3c, !PT ;  /* 0x000000080c037c12 */ /* 0x004fc8000f8e3cff */
[----:B------:R-:W-:-:S04]  /*2f40*/  SHF.L.U32 R0, R3, 0x1f, RZ ;  /* 0x0000001f03007819 */ /* 0x000fc800000006ff */
[----:B------:R-:W2:Y:S02]  /*2f50*/  SYNCS.PHASECHK.TRANS64 P0, [UR7+0x90], R0 ;  /* 0x00009000ff0075a7 */ /* 0x000ea40008001007 */
[----:B-12---:R-:W-:Y:S05]  /*2f60*/  @P0 EXIT ;  /* 0x000000000000094d */ /* 0x006fea0003800000 */
[----:B------:R-:W-:Y:S02]  /*2f70*/  SHF.L.U32 R3, R3, 0x1f, RZ ;  /* 0x0000001f03037819 */ /* 0x000fe400000006ff */
[----:B------:R-:W-:-:S07]  /*2f80*/  MOV R0, UR7 ;  /* 0x0000000700007c02 */ /* 0x000fce0008000f00 */
.L_x_53:
[----:B-1----:R1:W2:Y:S02]  /*2f90*/  SYNCS.PHASECHK.TRANS64.TRYWAIT P0, [R0+URZ+0x90], R3 ;  /* 0x00009003000075a7 */ /* 0x0022a400080011ff */
[----:B--2---:R-:W-:Y:S05]  /*2fa0*/  @!P0 NANOSLEEP.SYNCS 0x989680 ;  /* 0x009896800000895d */ /* 0x004fea0003900000 */
[----:B------:R-:W2:Y:S02]  /*2fb0*/  @!P0 SYNCS.PHASECHK.TRANS64 P0, [R0+URZ+0x90], R3 ;  /* 0x00009003000085a7 */ /* 0x000ea400080010ff */
[----:B--2---:R-:W-:Y:S05]  /*2fc0*/  @P0 EXIT ;  /* 0x000000000000094d */ /* 0x004fea0003800000 */
[----:B------:R-:W-:Y:S05]  /*2fd0*/  BRA `(.L_x_53) ;  /* 0xfffffffc00ec7947 */ /* 0x000fea000383ffff */
.L_x_46:
[----:B------:R-:W-:Y:S05]  /*2fe0*/  BRA.U UP4, `(.L_x_54) ;  /* 0x0000000d04d87547 */ /* 0x000fea000b800000 */
[----:B------:R-:W2:Y:S01]  /*2ff0*/  S2UR UR7, SR_CgaCtaId ;  /* 0x00000000000779c3 */ /* 0x000ea20000008800 */
[----:B------:R-:W-:Y:S01]  /*3000*/  UMOV UR4, 0x40 ;  /* 0x0000004000047882 */ /* 0x000fe20000000000 */
[----:B------:R-:W-:Y:S01]  /*3010*/  NOP ;  /* 0x0000000000007918 */ /* 0x000fe20000000000 */
[----:B------:R-:W-:Y:S01]  /*3020*/  UMOV UR6, 0x400 ;  /* 0x0000040000067882 */ /* 0x000fe20000000000 */
[----:B--2---:R-:W-:Y:S02]  /*3030*/  ULEA UR5, UR7, UR4, 0x18 ;  /* 0x0000000407057291 */ /* 0x004fe4000f8ec0ff */
[----:B------:R-:W-:-:S07]  /*3040*/  ULEA UR6, UR7, UR6, 0x18 ;  /* 0x0000000607067291 */ /* 0x000fce000f8ec0ff */
[----:B------:R-:W2:Y:S02]  /*3050*/  LDS.U8 R0, [UR5+0x1c] ;  /* 0x00001c05ff007984 */ /* 0x000ea40008000000 */
[----:B--2---:R-:W-:-:S13]  /*3060*/  ISETP.NE.AND P0, PT, R0, RZ, PT ;  /* 0x000000ff0000720c */ /* 0x004fda0003f05270 */
[----:B------:R-:W-:Y:S05]  /*3070*/  @P0 BRA `(.L_x_55) ;  /* 0x0000000000580947 */ /* 0x000fea0003800000 */
[----:B------:R-:W-:-:S13]  /*3080*/  ELECT P0, URZ, PT ;  /* 0x0000000000ff782f */ /* 0x000fda0003800000 */
[----:B------:R-:W-:Y:S05]  /*3090*/  @!P0 BRA `(.L_x_56) ;  /* 0x0000000000608947 */ /* 0x000fea0003800000 */
[----:B------:R-:W-:Y:S01]  /*30a0*/  UMOV UR4, 0x10 ;  /* 0x0000001000047882 */ /* 0x000fe20000000000 */
[----:B------:R-:W-:Y:S01]  /*30b0*/  HFMA2 R0, -RZ, RZ, 0, 5.9604644775390625e-08 ;  /* 0x00000001ff007431 */ /* 0x000fe200000001ff */
[----:B------:R-:W-:-:S03]  /*30c0*/  MOV R3, 0xffff ;  /* 0x0000ffff00037802 */ /* 0x000fc60000000f00 */
[----:B------:R-:W-:Y:S04]  /*30d0*/  DEPBAR.LE SB2, 0x36 ;  /* 0x0000ad800000791a */ /* 0x000fe80000000000 */
[----:B------:R-:W2:Y:S02]  /*30e0*/  UTCATOMSWS.FIND_AND_SET.ALIGN UP0, UR4, UR4 ;  /* 0x00000004000475e3 */ /* 0x000ea40008000800 */
[----:B--2---:R-:W-:Y:S01]  /*30f0*/  MOV R4, UR4 ;  /* 0x0000000400047c02 */ /* 0x004fe20008000f00 */
[----:B------:R-:W-:Y:S06]  /*3100*/  BRA.U UP0, `(.L_x_57) ;  /* 0x0000000100187547 */ /* 0x000fec000b800000 */
.L_x_58:
[----:B------:R-:W-:Y:S05]  /*3110*/  NANOSLEEP 0x64 ;  /* 0x000000640000795d */ /* 0x000fea0003800000 */
[----:B------:R-:W-:-:S05]  /*3120*/  UMOV UR4, 0x10 ;  /* 0x0000001000047882 */ /* 0x000fca0000000000 */
[----:B------:R-:W-:Y:S04]  /*3130*/  DEPBAR.LE SB2, 0x36 ;  /* 0x0000ad800000791a */ /* 0x000fe80000000000 */
[----:B------:R-:W2:Y:S02]  /*3140*/  UTCATOMSWS.FIND_AND_SET.ALIGN UP0, UR4, UR4 ;  /* 0x00000004000475e3 */ /* 0x000ea40008000800 */
[----:B--2---:R-:W-:Y:S01]  /*3150*/  MOV R4, UR4 ;  /* 0x0000000400047c02 */ /* 0x004fe20008000f00 */
[----:B------:R-:W-:Y:S05]  /*3160*/  BRA.U !UP0, `(.L_x_58) ;  /* 0xfffffffd08e87547 */ /* 0x000fea000b83ffff */
.L_x_57:
[-C--:B------:R-:W-:Y:S02]  /*3170*/  SHF.L.U32 R3, R3, R4.reuse, RZ ;  /* 0x0000000403037219 */ /* 0x080fe400000006ff */
[----:B------:R-:W-:Y:S01]  /*3180*/  SHF.L.U32 R0, R0, R4, RZ ;  /* 0x0000000400007219 */ /* 0x000fe200000006ff */
[----:B------:R-:W-:Y:S02]  /*3190*/  IMAD.SHL.U32 R4, R4, 0x20, RZ ;  /* 0x0000002004047824 */ /* 0x000fe400078e00ff */
[----:B------:R2:W-:Y:S04]  /*31a0*/  ATOMS.OR RZ, [UR5+0x14], R3 ;  /* 0x00001403ffff798c */ /* 0x0005e8000b000005 */
[----:B------:R2:W-:Y:S04]  /*31b0*/  ATOMS.OR RZ, [UR5+0x18], R0 ;  /* 0x00001800ffff798c */ /* 0x0005e8000b000005 */
[----:B------:R2:W-:Y:S01]  /*31c0*/  STS [UR6+0x130], R4 ;  /* 0x00013004ff007988 */ /* 0x0005e20008000806 */
[----:B------:R-:W-:Y:S05]  /*31d0*/  BRA `(.L_x_56) ;  /* 0x0000000000107947 */ /* 0x000fea0003800000 */
.L_x_55:
[----:B------:R-:W-:Y:S02]  /*31e0*/  MOV R0, 0xffffffff ;  /* 0xffffffff00007802 */ /* 0x000fe40000000f00 */
[----:B------:R-:W-:-:S03]  /*31f0*/  MOV R4, 0x3220 ;  /* 0x0000322000047802 */ /* 0x000fc60000000f00 */
[----:B------:R2:W-:Y:S04]  /*3200*/  STS [UR6+0x130], R0 ;  /* 0x00013000ff007988 */ /* 0x0005e80008000806 */
[----:B-12--5:R-:W-:Y:S05]  /*3210*/  CALL.REL.NOINC `($__internal_1_$__cuda_sm10x_tcgen05_guardrail_trap_phase_invalid_during_alloc) ;  /* 0x0000007000147944 */ /* 0x026fea0003c00000 */
.L_x_56:
[----:B------:R-:W-:Y:S05]  /*3220*/  WARPSYNC.ALL ;  /* 0x0000000000007948 */ /* 0x000fea0003800000 */
[----:B------:R-:W3:Y:S01]  /*3230*/  S2UR UR4, SR_CgaCtaId ;  /* 0x00000000000479c3 */ /* 0x000ee20000008800 */
[----:B------:R-:W-:Y:S01]  /*3240*/  UMOV UR26, 0x400 ;  /* 0x00000400001a7882 */ /* 0x000fe20000000000 */
[----:B------:R-:W-:-:S06]  /*3250*/  NOP ;  /* 0x0000000000007918 */ /* 0x000fcc0000000000 */
[----:B------:R-:W-:Y:S06]  /*3260*/  BAR.ARV 0x6, 0xa0 ;  /* 0x0182800000007b1d */ /* 0x000fec0000002000 */
[----:B------:R-:W4:Y:S01]  /*3270*/  LDCU UR5, c[0x0][0x38c] ;  /* 0x00007180ff0577ac */ /* 0x000f220008000800 */
[----:B------:R-:W-:Y:S01]  /*3280*/  LOP3.LUT R2, R2, 0xffff, RZ, 0xc0, !PT ;  /* 0x0000ffff02027812 */ /* 0x000fe200078ec0ff */
[----:B------:R-:W-:Y:S01]  /*3290*/  IMAD.MOV.U32 R11, RZ, RZ, 0x1 ;  /* 0x00000001ff0b7424 */ /* 0x000fe200078e00ff */
[----:B------:R-:W-:Y:S01]  /*32a0*/  CS2R R8, SRZ ;  /* 0x0000000000087805 */ /* 0x000fe2000001ff00 */
[----:B------:R-:W1:Y:S01]  /*32b0*/  LDCU UR7, c[0x0][0x38c] ;  /* 0x00007180ff0777ac */ /* 0x000e620008000800 */
[----:B------:R-:W-:Y:S01]  /*32c0*/  R2UR UR27, R2 ;  /* 0x00000000021b72ca */ /* 0x000fe200000e0000 */
[----:B------:R-:W-:Y:S01]  /*32d0*/  IMAD.MOV.U32 R10, RZ, RZ, RZ ;  /* 0x000000ffff0a7224 */ /* 0x000fe200078e00ff */
[----:B------:R-:W-:Y:S01]  /*32e0*/  UMOV UR30, URZ ;  /* 0x000000ff001e7c82 */ /* 0x000fe20008000000 */
[----:B------:R-:W-:Y:S01]  /*32f0*/  UMOV UR24, URZ ;  /* 0x000000ff00187c82 */ /* 0x000fe20008000000 */
[----:B---3--:R-:W-:Y:S01]  /*3300*/  ULEA UR26, UR4, UR26, 0x18 ;  /* 0x0000001a041a7291 */ /* 0x008fe2000f8ec0ff */
[----:B------:R-:W-:Y:S01]  /*3310*/  UMOV UR38, 0x0 ;  /* 0x0000000000267882 */ /* 0x000fe20000000000 */
[----:B------:R-:W-:-:S02]  /*3320*/  UMOV UR39, 0x4400490 ;  /* 0x0440049000277882 */ /* 0x000fc40000000000 */
[----:B------:R-:W-:Y:S02]  /*3330*/  UIADD3 UR4, UPT, UPT, UR26, 0x8800, URZ ;  /* 0x000088001a047890 */ /* 0x000fe4000fffe0ff */
[----:B------:R-:W-:Y:S02]  /*3340*/  UIADD3 UR6, UPT, UPT, UR26, 0xe800, URZ ;  /* 0x0000e8001a067890 */ /* 0x000fe4000fffe0ff */
[----:B----4-:R-:W-:Y:S01]  /*3350*/  UIADD3 UR5, UPT, UPT, UR5, 0x3f, URZ ;  /* 0x0000003f05057890 */ /* 0x010fe2000fffe0ff */
[----:B--2---:R-:W2:Y:S01]  /*3360*/  LDS R0, [UR26+0x130] ;  /* 0x0001301aff007984 */ /* 0x004ea20008000800 */
[----:B-1----:R-:W-:Y:S01]  /*3370*/  UMOV UR36, 0x0 ;  /* 0x0000000000247882 */ /* 0x002fe20000000000 */
[----:B------:R-:W-:Y:S01]  /*3380*/  UMOV UR37, 0x4400490 ;  /* 0x0440049000257882 */ /* 0x000fe20000000000 */
[----:B------:R-:W-:Y:S02]  /*3390*/  USHF.R.S32.HI UR40, URZ, 0x1f, UR5 ;  /* 0x0000001fff287899 */ /* 0x000fe40008011405 */
[----:B------:R-:W-:-:S02]  /*33a0*/  UISETP.GE.AND UP4, UPT, UR7, 0x1, UPT ;  /* 0x000000010700788c */ /* 0x000fc4000bf86270 */
[----:B------:R-:W-:Y:S02]  /*33b0*/  ULEA.HI UR40, UR40, UR5, URZ, 0x6 ;  /* 0x0000000528287291 */ /* 0x000fe4000f8f30ff */
[----:B------:R-:W-:Y:S02]  /*33c0*/  USHF.R.U32.HI UR5, URZ, 0x4, UR4 ;  /* 0x00000004ff057899 */ /* 0x000fe40008011604 */
[----:B------:R-:W-:Y:S02]  /*33d0*/  USHF.R.S32.HI UR40, URZ, 0x6, UR40 ;  /* 0x00000006ff287899 */ /* 0x000fe40008011428 */
[----:B------:R-:W-:Y:S02]  /*33e0*/  USHF.R.U32.HI UR4, URZ, 0x4, UR6 ;  /* 0x00000004ff047899 */ /* 0x000fe40008011606 */
[----:B------:R-:W-:Y:S02]  /*33f0*/  UISETP.LT.AND UP0, UPT, UR40, 0x1, UPT ;  /* 0x000000012800788c */ /* 0x000fe4000bf01270 */
[----:B------:R-:W-:-:S02]  /*3400*/  ULOP3.LUT UR5, UR5, 0x3fff, URZ, 0xc0, !UPT ;  /* 0x00003fff05057892 */ /* 0x000fc4000f8ec0ff */
[----:B------:R-:W-:Y:S02]  /*3410*/  ULOP3.LUT UR4, UR4, 0x3fff, URZ, 0xc0, !UPT ;  /* 0x00003fff04047892 */ /* 0x000fe4000f8ec0ff */
[----:B------:R-:W-:Y:S02]  /*3420*/  USEL UR41, UR40, 0x1, !UP0 ;  /* 0x0000000128297887 */ /* 0x000fe4000c000000 */
[----:B------:R-:W-:Y:S02]  /*3430*/  ULOP3.LUT UR28, UR5, 0x10000, URZ, 0xfc, !UPT ;  /* 0x00010000051c7892 */ /* 0x000fe4000f8efcff */
[----:B------:R-:W-:Y:S02]  /*3440*/  ULOP3.LUT UR29, UR4, 0x10000, URZ, 0xfc, !UPT ;  /* 0x00010000041d7892 */ /* 0x000fe4000f8efcff */
[----:B------:R-:W-:Y:S01]  /*3450*/  UIADD3 UR41, UPT, UPT, -UR41, URZ, URZ ;  /* 0x000000ff29297290 */ /* 0x000fe2000fffe1ff */
[----:B------:R-:W-:Y:S01]  /*3460*/  UMOV UR34, 0x0 ;  /* 0x0000000000227882 */ /* 0x000fe20000000000 */
[----:B------:R-:W-:Y:S01]  /*3470*/  UMOV UR35, 0x4400490 ;  /* 0x0440049000237882 */ /* 0x000fe20000000000 */
[----:B------:R-:W-:Y:S01]  /*3480*/  UMOV UR32, 0x0 ;  /* 0x0000000000207882 */ /* 0x000fe20000000000 */
[----:B------:R-:W-:Y:S01]  /*3490*/  UMOV UR33, 0x4400490 ;  /* 0x0440049000217882 */ /* 0x000fe20000000000 */
[----:B--2---:R-:W-:-:S15]  /*34a0*/  R2UR UR42, R0 ;  /* 0x00000000002a72ca */ /* 0x004fde00000e0000 */
.L_x_65:
[----:B------:R-:W-:Y:S02]  /*34b0*/  LEA R0, R10, UR26, 0x3 ;  /* 0x0000001a0a007c11 */ /* 0x000fe4000f8e18ff */
[----:B------:R-:W-:Y:S02]  /*34c0*/  SHF.L.U32 R5, R9, 0x1f, RZ ;  /* 0x0000001f09057819 */ /* 0x000fe400000006ff */
[----:B------:R-:W-:Y:S01]  /*34d0*/  PLOP3.LUT P0, PT, PT, PT, UP4, 0x80, 0x8 ;  /* 0x000000000008781c */ /* 0x000fe20003f0f048 */
[----:B------:R-:W-:Y:S01]  /*34e0*/  VIADD R3, R0, 0x90 ;  /* 0x0000009000037836 */ /* 0x000fe20000000000 */
[----:B-1----:R-:W1:Y:S02]  /*34f0*/  SYNCS.PHASECHK.TRANS64.TRYWAIT P1, [R0+URZ+0x80], R5 ;  /* 0x00008005000075a7 */ /* 0x002e6400080211ff */
[----:B-1-3--:R-:W-:Y:S09]  /*3500*/  @!P1 BRA `(.L_x_59) ;  /* 0x0000006400589947 */ /* 0x00aff20003800000 */
.L_x_150:
[----:B------:R-:W-:Y:S01]  /*3510*/  LEA R4, R10, UR26, 0x4 ;  /* 0x0000001a0a047c11 */ /* 0x000fe2000f8e20ff */
[----:B------:R-:W-:Y:S01]  /*3520*/  @UP4 ULEA UR4, UR24, UR26, 0x3 ;  /* 0x0000001a18044291 */ /* 0x000fe2000f8e18ff */
[----:B------:R-:W-:Y:S01]  /*3530*/  PLOP3.LUT P2, PT, PT, PT, PT, 0x80, 0x8 ;  /* 0x000000000008781c */ /* 0x000fe20003f4f070 */
[----:B------:R-:W-:Y:S01]  /*3540*/  ULEA UR31, UR30, UR26, 0x3 ;  /* 0x0000001a1e1f7291 */ /* 0x000fe2000f8e18ff */
[----:B------:R-:W-:Y:S02]  /*3550*/  PRMT R3, RZ, 0x654, R3 ;  /* 0x00000654ff037816 */ /* 0x000fe40000000003 */
[----:B-1----:R-:W1:Y:S01]  /*3560*/  LDS.128 R4, [R4+0x110] ;  /* 0x0001100004047984 */ /* 0x002e620000000c00 */
[----:B------:R-:W-:Y:S02]  /*3570*/  @P0 SHF.L.U32 R2, R8, 0x1f, RZ ;  /* 0x0000001f08020819 */ /* 0x000fe400000006ff */
[----:B------:R-:W-:Y:S01]  /*3580*/  SHF.L.U32 R0, R11, 0x1f, RZ ;  /* 0x0000001f0b007819 */ /* 0x000fe200000006ff */
[----:B------:R-:W-:Y:S01]  /*3590*/  @!PT LDS RZ, [RZ] ;  /* 0x00000000fffff984 */ /* 0x000fe20000000800 */
[----:B------:R-:W-:Y:S01]  /*35a0*/  @!PT LDS RZ, [RZ] ;  /* 0x00000000fffff984 */ /* 0x000fe20000000800 */
[----:B------:R-:W-:Y:S01]  /*35b0*/  @!PT LDS RZ, [RZ] ;  /* 0x00000000fffff984 */ /* 0x000fe20000000800 */
[----:B------:R-:W-:Y:S01]  /*35c0*/  @!PT LDS RZ, [RZ] ;  /* 0x00000000fffff984 */ /* 0x000fe20000000800 */
[----:B------:R2:W-:Y:S06]  /*35d0*/  MEMBAR.ALL.CTA ;  /* 0x0000000000007992 */ /* 0x0005ec0000008000 */
[----:B--2---:R-:W2:Y:S02]  /*35e0*/  FENCE.VIEW.ASYNC.S ;  /* 0x00000000000073c6 */ /* 0x004ea40000000000 */
[----:B--2---:R2:W-:Y:S01]  /*35f0*/  SYNCS.ARRIVE.TRANS64.RED.A1T0 RZ, [R3+URZ], RZ ;  /* 0x000000ff03ff79a7 */ /* 0x0045e200081004ff */
[----:B------:R2:W3:Y:S01]  /*3600*/  @P0 SYNCS.PHASECHK.TRANS64.TRYWAIT P2, [UR4], R2 ;  /* 0x00000002ff0005a7 */ /* 0x0004e20008041104 */
[----:B------:R-:W-:Y:S01]  /*3610*/  ULEA.HI UR4, UR30, UR30, URZ, 0x1 ;  /* 0x0000001e1e047291 */ /* 0x000fe2000f8f08ff */
[----:B-1----:R-:W-:-:S03]  /*3620*/  LOP3.LUT P1, RZ, R6, 0x1, RZ, 0xc0, !PT ;  /* 0x0000000106ff7812 */ /* 0x002fc6000782c0ff */
[----:B------:R-:W-:Y:S02]  /*3630*/  USHF.L.U32 UR11, UR4, 0x7, URZ ;  /* 0x00000007040b7899 */ /* 0x000fe400080006ff */
[----:B------:R-:W-:Y:S02]  /*3640*/  ULOP3.LUT UR4, UR4, 0xffe, URZ, 0xc0, !UPT ;  /* 0x00000ffe04047892 */ /* 0x000fe4000f8ec0ff */
[----:B------:R-:W-:Y:S02]  /*3650*/  ULOP3.LUT UR11, UR11, 0xffffff00, URZ, 0xc0, !UPT ;  /* 0xffffff000b0b7892 */ /* 0x000fe4000f8ec0ff */
[----:B------:R-:W-:Y:S02]  /*3660*/  UIADD3 UR4, UPT, UPT, -UR4, UR30, URZ ;  /* 0x0000001e04047290 */ /* 0x000fe4000fffe1ff */
[----:B------:R-:W-:Y:S01]  /*3670*/  UIADD3 UR11, UPT, UPT, UR42, UR11, URZ ;  /* 0x0000000b2a0b7290 */ /* 0x000fe2000fffe0ff */
[----:B------:R-:W1:Y:S03]  /*3680*/  SYNCS.PHASECHK.TRANS64.TRYWAIT P0, [UR31+0xc0], R0 ;  /* 0x0000c000ff0075a7 */ /* 0x000e66000800111f */
[----:B------:R-:W-:Y:S01]  /*3690*/  ULEA UR11, UR4, UR11, 0x14 ;  /* 0x0000000b040b7291 */ /* 0x000fe2000f8ea0ff */
[----:B-123--:R-:W-:Y:S11]  /*36a0*/  @!P0 BRA `(.L_x_60) ;  /* 0x0000006400048947 */ /* 0x00eff60003800000 */
.L_x_152:
[----:B------:R-:W-:Y:S01]  /*36b0*/  IADD3 R10, PT, PT, R10, 0x1, RZ ;  /* 0x000000010a0a7810 */ /* 0x000fe20007ffe0ff */
[----:B------:R-:W-:Y:S06]  /*36c0*/  BRA.U !UP4, `(.L_x_61) ;  /* 0x000000010cc07547 */ /* 0x000fec000b800000 */
[----:B------:R-:W-:Y:S01]  /*36d0*/  UPLOP3.LUT UP2, UPT, UPT, UPT, UPT, 0x40, 0x4 ;  /* 0x000000000004789c */ /* 0x000fe20003f4e870 */
[----:B------:R-:W-:Y:S01]  /*36e0*/  UMOV UR23, UR41 ;  /* 0x0000002900177c82 */ /* 0x000fe20008000000 */
[----:B------:R-:W-:Y:S01]  /*36f0*/  UMOV UR22, UR40 ;  /* 0x0000002800167c82 */ /* 0x000fe20008000000 */
[----:B------:R-:W-:-:S08]  /*3700*/  UMOV UR10, UR24 ;  /* 0x00000018000a7c82 */ /* 0x000fd00008000000 */
.L_x_64:
[----:B------:R-:W-:Y:S02]  /*3710*/  UIADD3 UR23, UPT, UPT, UR23, 0x1, URZ ;  /* 0x0000000117177890 */ /* 0x000fe4000fffe0ff */
[----:B--2---:R-:W-:Y:S02]  /*3720*/  ULEA UR5, UR10, UR26, 0x3 ;  /* 0x0000001a0a057291 */ /* 0x004fe4000f8e18ff */
[----:B------:R-:W-:Y:S01]  /*3730*/  UISETP.NE.AND UP3, UPT, UR23, URZ, UPT ;  /* 0x000000ff1700728c */ /* 0x000fe2000bf65270 */
[----:B---3--:R-:W-:Y:S10]  /*3740*/  @P2 BRA `(.L_x_62) ;  /* 0x00000000000c2947 */ /* 0x008ff40003800000 */
[----:B-1----:R-:W-:Y:S04]  /*3750*/  SHF.L.U32 R3, R8, 0x1f, RZ ;  /* 0x0000001f08037819 */ /* 0x002fe800000006ff */
[----:B------:R-:W1:Y:S02]  /*3760*/  SYNCS.PHASECHK.TRANS64.TRYWAIT P0, [UR5], R3 ;  /* 0x00000003ff0075a7 */ /* 0x000e640008001105 */
[----:B-1----:R-:W-:Y:S05]  /*3770*/  @!P0 BRA `(.L_x_63) ;  /* 0x0000006000e88947 */ /* 0x002fea0003800000 */
.L_x_62:
[----:B------:R-:W-:Y:S01]  /*3780*/  UISETP.NE.AND UP0, UPT, UR22, 0x1, UPT ;  /* 0x000000011600788c */ /* 0x000fe2000bf05270 */
[----:B------:R-:W-:Y:S01]  /*3790*/  PLOP3.LUT P2, PT, PT, PT, PT, 0x80, 0x8 ;  /* 0x000000000008781c */ /* 0x000fe20003f4f070 */
[----:B------:R-:W-:Y:S02]  /*37a0*/  UIADD3 UR4, UPT, UPT, UR10, 0x1, URZ ;  /* 0x000000010a047890 */ /* 0x000fe4000fffe0ff */
[----:B------:R-:W-:Y:S02]  /*37b0*/  UIADD3 UR25, UPT, UPT, UR5, 0x18, URZ ;  /* 0x0000001805197890 */ /* 0x000fe4000fffe0ff */
[----:B------:R-:W-:Y:S01]  /*37c0*/  UISETP.NE.AND UP1, UPT, UR4, 0x3, UPT ;  /* 0x000000030400788c */ /* 0x000fe2000bf25270 */
[----:B------:R-:W-:Y:S01]  /*37d0*/  PLOP3.LUT P0, PT, PT, PT, UP0, 0x80, 0x8 ;  /* 0x000000000008781c */ /* 0x000fe20003f0f008 */
[----:B------:R-:W-:Y:S02]  /*37e0*/  UIADD3 UR22, UPT, UPT, UR22, -0x1, URZ ;  /* 0xffffffff16167890 */ /* 0x000fe4000fffe0ff */
[----:B------:R-:W-:Y:S02]  /*37f0*/  USEL UR6, URZ, 0x1, UP1 ;  /* 0x00000001ff067887 */ /* 0x000fe40008800000 */
[----:B------:R-:W-:Y:S01]  /*3800*/  USEL UR24, UR4, URZ, UP1 ;  /* 0x000000ff04187287 */ /* 0x000fe20008800000 */
[----:B------:R-:W-:Y:S01]  /*3810*/  UMOV UR7, 0x40004040 ;  /* 0x4000404000077882 */ /* 0x000fe20000000000 */
[----:B------:R-:W-:Y:S02]  /*3820*/  UMOV UR5, 0x40004040 ;  /* 0x4000404000057882 */ /* 0x000fe40000000000 */
[----:B------:R-:W-:Y:S01]  /*3830*/  @UP0 ULEA UR4, UR24, UR26, 0x3 ;  /* 0x0000001a18040291 */ /* 0x000fe2000f8e18ff */
[----:B------:R-:W-:Y:S01]  /*3840*/  LOP3.LUT R8, R8, UR6, RZ, 0x3c, !PT ;  /* 0x0000000608087c12 */ /* 0x000fe2000f8e3cff */
[----:B------:R-:W-:Y:S01]  /*3850*/  ULEA UR6, UR10, UR29, 0xb ;  /* 0x0000001d0a067291 */ /* 0x000fe2000f8e58ff */
[----:B------:R-:W-:Y:S02]  /*3860*/  UMOV UR21, 0x40004040 ;  /* 0x4000404000157882 */ /* 0x000fe40000000000 */
[----:B-1----:R-:W-:Y:S01]  /*3870*/  @P0 SHF.L.U32 R0, R8, 0x1f, RZ ;  /* 0x0000001f08000819 */ /* 0x002fe200000006ff */
[----:B------:R-:W-:Y:S02]  /*3880*/  UIADD3 UR20, UPT, UPT, UR6, 0x2, URZ ;  /* 0x0000000206147890 */ /* 0x000fe4000fffe0ff */
[----:B------:R-:W-:Y:S01]  /*3890*/  UIADD3 UR16, UPT, UPT, UR6, 0x4, URZ ;  /* 0x0000000406107890 */ /* 0x000fe2000fffe0ff */
[----:B------:R2:W3:Y:S01]  /*38a0*/  @P0 SYNCS.PHASECHK.TRANS64.TRYWAIT P2, [UR4], R0 ;  /* 0x00000000ff0005a7 */ /* 0x0004e20008041104 */
[----:B------:R-:W-:Y:S02]  /*38b0*/  ULEA UR4, UR10, UR28, 0x9 ;  /* 0x0000001c0a047291 */ /* 0x000fe4000f8e48ff */
[----:B------:R-:W-:Y:S02]  /*38c0*/  UIADD3 UR12, UPT, UPT, UR6, 0x6, URZ ;  /* 0x00000006060c7890 */ /* 0x000fe4000fffe0ff */
[----:B------:R-:W-:Y:S02]  /*38d0*/  UIADD3 UR18, UPT, UPT, UR4, 0x2, URZ ;  /* 0x0000000204127890 */ /* 0x000fe4000fffe0ff */
[----:B------:R-:W-:Y:S02]  /*38e0*/  UIADD3 UR14, UPT, UPT, UR4, 0x4, URZ ;  /* 0x00000004040e7890 */ /* 0x000fe4000fffe0ff */
[----:B------:R-:W-:Y:S01]  /*38f0*/  UIADD3 UR8, UPT, UPT, UR4, 0x6, URZ ;  /* 0x0000000604087890 */ /* 0x000fe2000fffe0ff */
[----:B------:R2:W-:Y:S01]  /*3900*/  UTCHMMA gdesc[UR4], gdesc[UR6], tmem[UR11], tmem[UR38], idesc[UR39], UP2 ;  /* 0x00ff2606040075ea */ /* 0x0005e2000900000b */
[----:B------:R-:W-:Y:S01]  /*3910*/  UPLOP3.LUT UP2, UPT, UPT, UPT, UPT, 0x80, 0x8 ;  /* 0x000000000008789c */ /* 0x000fe20003f4f070 */
[----:B------:R-:W-:Y:S01]  /*3920*/  UMOV UR19, 0x40004040 ;  /* 0x4000404000137882 */ /* 0x000fe20000000000 */
[----:B------:R-:W-:Y:S01]  /*3930*/  UMOV UR17, 0x40004040 ;  /* 0x4000404000117882 */ /* 0x000fe20000000000 */
[----:B------:R2:W-:Y:S01]  /*3940*/  UTCHMMA gdesc[UR18], gdesc[UR20], tmem[UR11], tmem[UR36], idesc[UR37], UPT ;  /* 0x00ff2414120075ea */ /* 0x0005e2000b80000b */
[----:B------:R-:W-:Y:S01]  /*3950*/  UMOV UR15, 0x40004040 ;  /* 0x40004040000f7882 */ /* 0x000fe20000000000 */
[----:B------:R-:W-:Y:S01]  /*3960*/  UMOV UR13, 0x40004040 ;  /* 0x40004040000d7882 */ /* 0x000fe20000000000 */
[----:B------:R-:W-:Y:S01]  /*3970*/  UMOV UR9, 0x40004040 ;  /* 0x4000404000097882 */ /* 0x000fe20000000000 */
[----:B------:R2:W-:Y:S01]  /*3980*/  UTCHMMA gdesc[UR14], gdesc[UR16], tmem[UR11], tmem[UR34], idesc[UR35], UPT ;  /* 0x00ff22100e0075ea */ /* 0x0005e2000b80000b */
[----:B------:R2:W-:Y:S01]  /*3990*/  UTCHMMA gdesc[UR8], gdesc[UR12], tmem[UR11], tmem[UR32], idesc[UR33], UPT ;  /* 0x00ff200c080075ea */ /* 0x0005e2000b80000b */
[----:B------:R2:W-:Y:S01]  /*39a0*/  UTCBAR.MULTICAST [UR25], URZ, UR27 ;  /* 0x000000ff190073e9 */ /* 0x0005e2000800081b */
[----:B------:R-:W-:Y:S01]  /*39b0*/  UMOV UR10, UR24 ;  /* 0x00000018000a7c82 */ /* 0x000fe20008000000 */
[----:B------:R-:W-:Y:S05]  /*39c0*/  BRA.U UP3, `(.L_x_64) ;  /* 0xfffffffd03507547 */ /* 0x000fea000b83ffff */
.L_x_61:
[----:B--2---:R-:W-:Y:S01]  /*39d0*/  UIADD3 UR4, UPT, UPT, UR30, 0x1, URZ ;  /* 0x000000011e047890 */ /* 0x004fe2000fffe0ff */
[C---:B------:R-:W-:Y:S01]  /*39e0*/  ISETP.NE.AND P0, PT, R10.reuse, 0x2, PT ;  /* 0x000000020a00780c */ /* 0x040fe20003f05270 */
[----:B------:R-:W-:Y:S02]  /*39f0*/  UIADD3 UR5, UPT, UPT, UR31, 0xa0, URZ ;  /* 0x000000a01f057890 */ /* 0x000fe4000fffe0ff */
[----:B------:R-:W-:Y:S01]  /*3a00*/  UISETP.NE.AND UP0, UPT, UR4, 0x4, UPT ;  /* 0x000000040400788c */ /* 0x000fe2000bf05270 */
[----:B-1----:R-:W-:Y:S02]  /*3a10*/  SEL R0, RZ, 0x1, P0 ;  /* 0x00000001ff007807 */ /* 0x002fe40000000000 */
[----:B------:R-:W-:Y:S01]  /*3a20*/  SEL R10, R10, RZ, P0 ;  /* 0x000000ff0a0a7207 */ /* 0x000fe20000000000 */
[----:B------:R-:W-:Y:S01]  /*3a30*/  USEL UR6, URZ, 0x1, UP0 ;  /* 0x00000001ff067887 */ /* 0x000fe20008000000 */
[----:B------:R-:W-:Y:S01]  /*3a40*/  LOP3.LUT R9, R9, R0, RZ, 0x3c, !PT ;  /* 0x0000000009097212 */ /* 0x000fe200078e3cff */
[----:B------:R-:W-:Y:S01]  /*3a50*/  USEL UR30, UR4, URZ, UP0 ;  /* 0x000000ff041e7287 */ /* 0x000fe20008000000 */
[----:B------:R1:W-:Y:S03]  /*3a60*/  UTCBAR [UR5], URZ ;  /* 0x000000ff050073e9 */ /* 0x0003e600080000ff */
[----:B------:R-:W-:Y:S01]  /*3a70*/  LOP3.LUT R11, R11, UR6, RZ, 0x3c, !PT ;  /* 0x000000060b0b7c12 */ /* 0x000fe2000f8e3cff */
[----:B------:R-:W-:Y:S07]  /*3a80*/  @P1 BRA `(.L_x_65) ;  /* 0xfffffff800881947 */ /* 0x000fee000383ffff */
[----:B------:R-:W2:Y:S01]  /*3a90*/  S2UR UR8, SR_CgaCtaId ;  /* 0x00000000000879c3 */ /* 0x000ea20000008800 */
[----:B------:R-:W-:Y:S01]  /*3aa0*/  ELECT P0, URZ, PT ;  /* 0x0000000000ff782f */ /* 0x000fe20003800000 */
[----:B------:R-:W-:Y:S01]  /*3ab0*/  IMAD.MOV.U32 R0, RZ, RZ, 0x1 ;  /* 0x00000001ff007424 */ /* 0x000fe200078e00ff */
[----:B------:R-:W-:Y:S01]  /*3ac0*/  UIADD3 UR26, UPT, UPT, UR26, 0xc0, URZ ;  /* 0x000000c01a1a7890 */ /* 0x000fe2000fffe0ff */
[----:B------:R-:W-:Y:S01]  /*3ad0*/  SHF.L.U32 R3, R11, 0x1f, RZ ;  /* 0x0000001f0b037819 */ /* 0x000fe200000006ff */
[----:B------:R-:W-:-:S03]  /*3ae0*/  UMOV UR4, 0x40 ;  /* 0x0000004000047882 */ /* 0x000fc60000000000 */
[----:B------:R-:W-:Y:S01]  /*3af0*/  UVIRTCOUNT.DEALLOC.SMPOOL 0x80 ;  /* 0x000000800000784c */ /* 0x000fe20000000000 */
[----:B--2---:R-:W-:Y:S02]  /*3b00*/  ULEA UR8, UR8, UR4, 0x18 ;  /* 0x0000000408087291 */ /* 0x004fe4000f8ec0ff */
[----:B------:R-:W-:-:S07]  /*3b10*/  ULEA UR4, UR30, UR26, 0x3 ;  /* 0x0000001a1e047291 */ /* 0x000fce000f8e18ff */
[----:B------:R2:W-:Y:S02]  /*3b20*/  @P0 STS.U8 [UR8+0x1c], R0 ;  /* 0x00001c00ff000988 */ /* 0x0005e40008000008 */
[----:B------:R-:W4:Y:S02]  /*3b30*/  SYNCS.PHASECHK.TRANS64.TRYWAIT P0, [UR4], R3 ;  /* 0x00000003ff0075a7 */ /* 0x000f240008001104 */
[----:B--2-4-:R-:W-:Y:S05]  /*3b40*/  @!P0 BRA `(.L_x_66) ;  /* 0x00000060000c8947 */ /* 0x014fea0003800000 */
.L_x_155:
[----:B------:R-:W-:-:S04]  /*3b50*/  UIADD3 UR4, UPT, UPT, UR30, 0x1, URZ ;  /* 0x000000011e047890 */ /* 0x000fc8000fffe0ff */
[----:B------:R-:W-:-:S04]  /*3b60*/  UISETP.NE.AND UP0, UPT, UR4, 0x4, UPT ;  /* 0x000000040400788c */ /* 0x000fc8000bf05270 */
[----:B------:R-:W-:Y:S02]  /*3b70*/  USEL UR6, URZ, 0x1, UP0 ;  /* 0x00000001ff067887 */ /* 0x000fe40008000000 */
[----:B------:R-:W-:-:S04]  /*3b80*/  USEL UR4, UR4, URZ, UP0 ;  /* 0x000000ff04047287 */ /* 0x000fc80008000000 */
[----:B-1----:R-:W-:Y:S01]  /*3b90*/  ULEA UR5, UR4, UR26, 0x3 ;  /* 0x0000001a04057291 */ /* 0x002fe2000f8e18ff */
[----:B------:R-:W-:-:S04]  /*3ba0*/  LOP3.LUT R2, R11, UR6, RZ, 0x3c, !PT ;  /* 0x000000060b027c12 */ /* 0x000fc8000f8e3cff */
[----:B--2---:R-:W-:-:S04]  /*3bb0*/  SHF.L.U32 R3, R2, 0x1f, RZ ;  /* 0x0000001f02037819 */ /* 0x004fc800000006ff */
[----:B------:R-:W1:Y:S02]  /*3bc0*/  SYNCS.PHASECHK.TRANS64.TRYWAIT P0, [UR5], R3 ;  /* 0x00000003ff0075a7 */ /* 0x000e640008001105 */
[----:B-1----:R-:W-:Y:S05]  /*3bd0*/  @!P0 BRA `(.L_x_67) ;  /* 0x0000006000008947 */ /* 0x002fea0003800000 */
.L_x_157:
        /* <DEDUP_REMOVED lines=9> */
.L_x_159:
[----:B------:R-:W-:-:S04]  /*3c70*/  UIADD3 UR4, UPT, UPT, UR4, 0x1, URZ ;  /* 0x0000000104047890 */ /* 0x000fc8000fffe0ff */
[----:B------:R-:W-:-:S04]  /*3c80*/  UISETP.NE.AND UP0, UPT, UR4, 0x4, UPT ;  /* 0x000000040400788c */ /* 0x000fc8000bf05270 */
[----:B------:R-:W-:Y:S02]  /*3c90*/  USEL UR5, URZ, 0x1, UP0 ;  /* 0x00000001ff057887 */ /* 0x000fe40008000000 */
[----:B------:R-:W-:-:S04]  /*3ca0*/  USEL UR4, UR4, URZ, UP0 ;  /* 0x000000ff04047287 */ /* 0x000fc80008000000 */
[----:B------:R-:W-:Y:S01]  /*3cb0*/  ULEA UR4, UR4, UR26, 0x3 ;  /* 0x0000001a04047291 */ /* 0x000fe2000f8e18ff */
[----:B-1----:R-:W-:-:S04]  /*3cc0*/  LOP3.LUT R3, R2, UR5, RZ, 0x3c, !PT ;  /* 0x0000000502037c12 */ /* 0x002fc8000f8e3cff */
[----:B------:R-:W-:-:S04]  /*3cd0*/  SHF.L.U32 R3, R3, 0x1f, RZ ;  /* 0x0000001f03037819 */ /* 0x000fc800000006ff */
[----:B------:R-:W1:Y:S02]  /*3ce0*/  SYNCS.PHASECHK.TRANS64.TRYWAIT P0, [UR4], R3 ;  /* 0x00000003ff0075a7 */ /* 0x000e640008001104 */
[----:B-1----:R-:W-:Y:S05]  /*3cf0*/  @!P0 BRA `(.L_x_69) ;  /* 0x0000005c00e88947 */ /* 0x002fea0003800000 */
.L_x_161:
[----:B------:R-:W-:Y:S01]  /*3d00*/  NOP ;  /* 0x0000000000007918 */ /* 0x000fe20000000000 */
[----:B-1----:R-:W1:Y:S01]  /*3d10*/  LDS R0, [UR8+0x14] ;  /* 0x00001408ff007984 */ /* 0x002e620008000800 */
[----:B------:R-:W-:Y:S01]  /*3d20*/  ULOP3.LUT UR4, UR42, 0xffff, URZ, 0xc0, !UPT ;  /* 0x0000ffff2a047892 */ /* 0x000fe2000f8ec0ff */
[----:B------:R-:W-:Y:S01]  /*3d30*/  UMOV UR5, 0xffff ;  /* 0x0000ffff00057882 */ /* 0x000fe20000000000 */
[----:B------:R-:W-:Y:S02]  /*3d40*/  UMOV UR6, 0x1 ;  /* 0x0000000100067882 */ /* 0x000fe40000000000 */
[----:B------:R-:W-:-:S04]  /*3d50*/  USHF.R.U32.HI UR4, URZ, 0x5, UR4 ;  /* 0x00000005ff047899 */ /* 0x000fc80008011604 */
[----:B------:R-:W-:Y:S02]  /*3d60*/  USHF.L.U32 UR5, UR5, UR4, URZ ;  /* 0x0000000405057299 */ /* 0x000fe400080006ff */
[----:B------:R-:W-:-:S04]  /*3d70*/  USHF.L.U32 UR4, UR6, UR4, URZ ;  /* 0x0000000406047299 */ /* 0x000fc800080006ff */
[----:B-1----:R-:W-:-:S04]  /*3d80*/  LOP3.LUT R0, R0, UR5, RZ, 0xc0, !PT ;  /* 0x0000000500007c12 */ /* 0x002fc8000f8ec0ff */
[----:B------:R-:W-:-:S13]  /*3d90*/  ISETP.NE.AND P0, PT, R0, UR5, PT ;  /* 0x0000000500007c0c */ /* 0x000fda000bf05270 */
[----:B------:R-:W-:Y:S05]  /*3da0*/  @P0 BRA `(.L_x_70) ;  /* 0x0000000000580947 */ /* 0x000fea0003800000 */
[----:B------:R-:W1:Y:S02]  /*3db0*/  LDS R0, [UR8+0x18] ;  /* 0x00001808ff007984 */ /* 0x000e640008000800 */
[----:B-1----:R-:W-:-:S04]  /*3dc0*/  LOP3.LUT R0, R0, UR4, RZ, 0xc0, !PT ;  /* 0x0000000400007c12 */ /* 0x002fc8000f8ec0ff */
[----:B------:R-:W-:-:S13]  /*3dd0*/  ISETP.NE.AND P0, PT, R0, UR4, PT ;  /* 0x0000000400007c0c */ /* 0x000fda000bf05270 */
[----:B------:R-:W-:Y:S05]  /*3de0*/  @P0 BRA `(.L_x_71) ;  /* 0x00000000003c0947 */ /* 0x000fea0003800000 */
[----:B------:R-:W1:Y:S01]  /*3df0*/  S2R R2, SR_LANEID ;  /* 0x0000000000027919 */ /* 0x000e620000000000 */
[----:B------:R-:W-:Y:S01]  /*3e00*/  ULOP3.LUT UR5, URZ, UR5, URZ, 0x33, !UPT ;  /* 0x00000005ff057292 */ /* 0x000fe2000f8e33ff */
[----:B------:R-:W-:Y:S01]  /*3e10*/  LOP3.LUT R4, RZ, UR4, RZ, 0x33, !PT ;  /* 0x00000004ff047c12 */ /* 0x000fe2000f8e33ff */
[----:B------:R-:W-:Y:S02]  /*3e20*/  VOTEU.ANY UR4, UPT, PT ;  /* 0x0000000000047886 */ /* 0x000fe400038e0100 */
[----:B------:R-:W-:Y:S01]  /*3e30*/  UFLO.U32 UR4, UR4 ;  /* 0x00000004000472bd */ /* 0x000fe200080e0000 */
[----:B------:R-:W2:Y:S01]  /*3e40*/  REDUX UR6, R4 ;  /* 0x00000000040673c4 */ /* 0x000ea20000000000 */
[----:B------:R-:W-:-:S06]  /*3e50*/  IMAD.U32 R0, RZ, RZ, UR5 ;  /* 0x00000005ff007e24 */ /* 0x000fcc000f8e00ff */
[----:B------:R4:W-:Y:S01]  /*3e60*/  UTCATOMSWS.AND URZ, UR5 ;  /* 0x0000000500ff79e3 */ /* 0x0009e20008000000 */
[----:B------:R-:W3:Y:S01]  /*3e70*/  REDUX UR7, R0 ;  /* 0x00000000000773c4 */ /* 0x000ee20000000000 */
[----:B-1----:R-:W-:Y:S01]  /*3e80*/  ISETP.EQ.U32.AND P0, PT, R2, UR4, PT ;  /* 0x0000000402007c0c */ /* 0x002fe2000bf02070 */
[----:B--2---:R-:W-:Y:S01]  /*3e90*/  IMAD.U32 R2, RZ, RZ, UR6 ;  /* 0x00000006ff027e24 */ /* 0x004fe2000f8e00ff */
[----:B---3--:R-:W-:-:S11]  /*3ea0*/  MOV R3, UR7 ;  /* 0x0000000700037c02 */ /* 0x008fd60008000f00 */
[----:B------:R4:W-:Y:S04]  /*3eb0*/  @P0 ATOMS.AND RZ, [UR8+0x14], R3 ;  /* 0x00001403ffff098c */ /* 0x0009e8000a800008 */
[----:B------:R4:W-:Y:S01]  /*3ec0*/  @P0 ATOMS.AND RZ, [UR8+0x18], R2 ;  /* 0x00001802ffff098c */ /* 0x0009e2000a800008 */
[----:B------:R-:W-:Y:S05]  /*3ed0*/  BRA `(.L_x_72) ;  /* 0x0000000000147947 */ /* 0x000fea0003800000 */
.L_x_71:
[----:B------:R-:W-:Y:S02]  /*3ee0*/  MOV R2, 0x3f00 ;  /* 0x00003f0000027802 */ /* 0x000fe40000000f00 */
[----:B---3-5:R-:W-:Y:S05]  /*3ef0*/  CALL.REL.NOINC `($__internal_0_$__cuda_sm10x_tcgen05_guardrail_trap_col_being_dealloced_not_returned_by_alloc) ;  /* 0x0000006000d07944 */ /* 0x028fea0003c00000 */
[----:B------:R-:W-:Y:S05]  /*3f00*/  BRA `(.L_x_72) ;  /* 0x0000000000087947 */ /* 0x000fea0003800000 */
.L_x_70:
[----:B------:R-:W-:Y:S02]  /*3f10*/  MOV R2, 0x3f30 ;  /* 0x00003f3000027802 */ /* 0x000fe40000000f00 */
[----:B---3-5:R-:W-:Y:S05]  /*3f20*/  CALL.REL.NOINC `($__internal_2_$__cuda_sm10x_tcgen05_guardrail_trap_unallocated_columns_being_dealloced) ;  /* 0x0000006000dc7944 */ /* 0x028fea0003c00000 */
.L_x_72:
[----:B------:R-:W-:Y:S01]  /*3f30*/  NOP ;  /* 0x0000000000007918 */ /* 0x000fe20000000000 */
[----:B----4-:R-:W-:Y:S05]  /*3f40*/  EXIT ;  /* 0x000000000000794d */ /* 0x010fea0003800000 */
.L_x_54:
[----:B------:R-:W-:-:S09]  /*3f50*/  UISETP.NE.OR UP0, UPT, UR17, 0x3, !UP3 ;  /* 0x000000031100788c */ /* 0x000fd2000df05670 */
[----:B------:R-:W-:Y:S05]  /*3f60*/  BRA.U UP0, `(.L_x_73) ;  /* 0x00000011005c7547 */ /* 0x000fea000b800000 */
[----:B------:R-:W2:Y:S01]  /*3f70*/  S2UR UR10, SR_CgaCtaId ;  /* 0x00000000000a79c3 */ /* 0x000ea20000008800 */
[----:B------:R-:W3:Y:S01]  /*3f80*/  LDCU UR31, c[0x0][0x370] ;  /* 0x00006e00ff1f77ac */ /* 0x000ee20008000800 */
[----:B------:R-:W-:Y:S02]  /*3f90*/  HFMA2 R13, -RZ, RZ, 0, 0 ;  /* 0x00000000ff0d7431 */ /* 0x000fe400000001ff */
[----:B------:R-:W-:Y:S01]  /*3fa0*/  IMAD.MOV.U32 R15, RZ, RZ, 0x1 ;  /* 0x00000001ff0f7424 */ /* 0x000fe200078e00ff */
[----:B------:R-:W-:Y:S01]  /*3fb0*/  MOV R7, 0x2000 ;  /* 0x0000200000077802 */ /* 0x000fe20000000f00 */
[----:B------:R-:W3:Y:S01]  /*3fc0*/  LDCU.128 UR44, c[0x0][0xb10] ;  /* 0x00016200ff2c77ac */ /* 0x000ee20008000c00 */
[----:B------:R-:W-:Y:S01]  /*3fd0*/  IMAD.MOV.U32 R14, RZ, RZ, RZ ;  /* 0x000000ffff0e7224 */ /* 0x000fe200078e00ff */
[----:B------:R-:W4:Y:S01]  /*3fe0*/  LDC.64 R16, c[0x0][0x348] ;  /* 0x0000d200ff107b82 */ /* 0x000f220000000a00 */
[----:B------:R-:W1:Y:S01]  /*3ff0*/  LDCU UR30, c[0x0][0x374] ;  /* 0x00006e80ff1e77ac */ /* 0x000e620008000800 */
[----:B------:R-:W2:Y:S06]  /*4000*/  LDCU UR15, c[0x0][0xb0c] ;  /* 0x00016180ff0f77ac */ /* 0x000eac0008000800 */
[----:B------:R-:W4:Y:S01]  /*4010*/  LDC.64 R2, c[0x0][0x888] ;  /* 0x00022200ff027b82 */ /* 0x000f220000000a00 */
[----:B------:R-:W4:Y:S01]  /*4020*/  LDCU UR49, c[0x0][0xb20] ;  /* 0x00016400ff3177ac */ /* 0x000f220008000800 */
[----:B------:R-:W4:Y:S06]  /*4030*/  LDCU UR4, c[0x0][0xb30] ;  /* 0x00016600ff0477ac */ /* 0x000f2c0008000800 */
[----:B------:R-:W4:Y:S01]  /*4040*/  LDC.64 R4, c[0x0][0x890] ;  /* 0x00022400ff047b82 */ /* 0x000f220000000a00 */
[----:B------:R-:W-:Y:S01]  /*4050*/  UMOV UR21, 0x400 ;  /* 0x0000040000157882 */ /* 0x000fe20000000000 */
[----:B---3--:R-:W-:-:S02]  /*4060*/  UIMAD.WIDE.U32 UR6, UR31, UR44, URZ ;  /* 0x0000002c1f0672a5 */ /* 0x008fc4000f8e00ff */
[----:B-1----:R-:W-:Y:S02]  /*4070*/  UIMAD.WIDE.U32 UR8, UR30, UR47, URZ ;  /* 0x0000002f1e0872a5 */ /* 0x002fe4000f8e00ff */
[----:B--2---:R-:W-:Y:S02]  /*4080*/  ULEA UR21, UR10, UR21, 0x18 ;  /* 0x000000150a157291 */ /* 0x004fe4000f8ec0ff */
[----:B------:R-:W-:Y:S02]  /*4090*/  UPLOP3.LUT UP3, UPT, UPT, UPT, UPT, 0x40, 0x4 ;  /* 0x000000000004789c */ /* 0x000fe40003f6e870 */
[----:B------:R-:W-:Y:S02]  /*40a0*/  UIADD3 UR37, UPT, UPT, UR21, 0x48, URZ ;  /* 0x0000004815257890 */ /* 0x000fe4000fffe0ff */
[----:B------:R-:W-:Y:S02]  /*40b0*/  UIADD3 UR33, UPT, UPT, UR21, 0x30, URZ ;  /* 0x0000003015217890 */ /* 0x000fe4000fffe0ff */
[----:B------:R-:W-:-:S02]  /*40c0*/  UIADD3 UR25, UPT, UPT, UR21, 0x38, URZ ;  /* 0x0000003815197890 */ /* 0x000fc4000fffe0ff */
[----:B------:R-:W-:Y:S01]  /*40d0*/  UIADD3 UR17, UPT, UPT, UR21, 0x40, URZ ;  /* 0x0000004015117890 */ /* 0x000fe2000fffe0ff */
[----:B------:R-:W-:Y:S01]  /*40e0*/  UMOV UR6, UR7 ;  /* 0x0000000700067c82 */ /* 0x000fe20008000000 */
[----:B------:R-:W-:Y:S01]  /*40f0*/  UMOV UR41, UR9 ;  /* 0x0000000900297c82 */ /* 0x000fe20008000000 */
[----:B------:R-:W-:Y:S02]  /*4100*/  UISETP.GE.AND UP0, UPT, UR42, 0x1, UPT ;  /* 0x000000012a00788c */ /* 0x000fe4000bf06270 */
[----:B------:R-:W-:Y:S01]  /*4110*/  UISETP.NE.AND UP4, UPT, UR42, 0x1, UPT ;  /* 0x000000012a00788c */ /* 0x000fe2000bf85270 */
[----:B------:R-:W1:Y:S01]  /*4120*/  LDCU.64 UR22, c[0x0][0xb28] ;  /* 0x00016500ff1677ac */ /* 0x000e620008000a00 */
[----:B------:R-:W-:Y:S02]  /*4130*/  UISETP.NE.AND UP6, UPT, UR15, 0x1, UPT ;  /* 0x000000010f00788c */ /* 0x000fe4000bfc5270 */
[----:B------:R-:W-:Y:S02]  /*4140*/  UISETP.NE.AND UP5, UPT, UR46, 0x1, UPT ;  /* 0x000000012e00788c */ /* 0x000fe4000bfa5270 */
[----:B------:R-:W-:-:S02]  /*4150*/  UPRMT UR37, UR10, 0x654, UR37 ;  /* 0x000006540a257896 */ /* 0x000fc40008000025 */
[----:B------:R-:W-:Y:S02]  /*4160*/  USHF.R.U32.HI UR43, URZ, UR45, UR6 ;  /* 0x0000002dff2b7299 */ /* 0x000fe40008011606 */
[----:B------:R-:W-:Y:S02]  /*4170*/  UPRMT UR40, UR10, 0x654, UR33 ;  /* 0x000006540a287896 */ /* 0x000fe40008000021 */
[----:B------:R-:W-:Y:S02]  /*4180*/  UPRMT UR39, UR10, 0x654, UR25 ;  /* 0x000006540a277896 */ /* 0x000fe40008000019 */
[----:B------:R-:W-:Y:S02]  /*4190*/  UPRMT UR38, UR10, 0x654, UR17 ;  /* 0x000006540a267896 */ /* 0x000fe40008000011 */
[----:B----4-:R-:W-:Y:S02]  /*41a0*/  USHF.R.U32.HI UR41, URZ, UR49, UR41 ;  /* 0x00000031ff297299 */ /* 0x010fe40008011629 */
[----:B------:R-:W-:-:S11]  /*41b0*/  UISETP.NE.AND UP2, UPT, UR4, 0x1, UPT ;  /* 0x000000010400788c */ /* 0x000fd6000bf45270 */
.L_x_84:
[C---:B------:R-:W-:Y:S02]  /*41c0*/  LEA R12, R14.reuse, UR21, 0x3 ;  /* 0x000000150e0c7c11 */ /* 0x040fe4000f8e18ff */
[----:B------:R-:W-:Y:S02]  /*41d0*/  SHF.L.U32 R9, R13, 0x1f, RZ ;  /* 0x0000001f0d097819 */ /* 0x000fe400000006ff */
[----:B------:R-:W-:Y:S02]  /*41e0*/  LEA R10, R14, UR21, 0x4 ;  /* 0x000000150e0a7c11 */ /* 0x000fe4000f8e20ff */
[----:B--2---:R-:W2:Y:S02]  /*41f0*/  SYNCS.PHASECHK.TRANS64.TRYWAIT P0, [R12+URZ+0x80], R9 ;  /* 0x000080090c0075a7 */ /* 0x004ea400080011ff */
[----:B--2---:R-:W-:Y:S05]  /*4200*/  @!P0 BRA `(.L_x_74) ;  /* 0x0000005800bc8947 */ /* 0x004fea0003800000 */
.L_x_162:
[----:B--2---:R-:W2:Y:S01]  /*4210*/  LDS.128 R8, [R10+0x110] ;  /* 0x000110000a087984 */ /* 0x004ea20000000c00 */
[----:B------:R-:W-:Y:S01]  /*4220*/  UISETP.GE.AND UP0, UPT, UR42, 0x1, UPT ;  /* 0x000000012a00788c */ /* 0x000fe2000bf06270 */
[----:B------:R-:W-:Y:S01]  /*4230*/  @!PT LDS RZ, [RZ] ;  /* 0x00000000fffff984 */ /* 0x000fe20000000800 */
[----:B------:R-:W-:Y:S01]  /*4240*/  @!PT LDS RZ, [RZ] ;  /* 0x00000000fffff984 */ /* 0x000fe20000000800 */
[----:B------:R-:W-:Y:S01]  /*4250*/  @!PT LDS RZ, [RZ] ;  /* 0x00000000fffff984 */ /* 0x000fe20000000800 */
[----:B------:R-:W-:Y:S01]  /*4260*/  @!PT LDS RZ, [RZ] ;  /* 0x00000000fffff984 */ /* 0x000fe20000000800 */
[----:B------:R3:W-:Y:S06]  /*4270*/  MEMBAR.ALL.CTA ;  /* 0x0000000000007992 */ /* 0x0007ec0000008000 */
[----:B---3--:R-:W3:Y:S01]  /*4280*/  FENCE.VIEW.ASYNC.S ;  /* 0x00000000000073c6 */ /* 0x008ee20000000000 */
[----:B--2---:R-:W-:Y:S11]  /*4290*/  LOP3.LUT P0, RZ, R10, 0x1, RZ, 0xc0, !PT ;  /* 0x000000010aff7812 */ /* 0x004ff6000780c0ff */
[----:B------:R-:W-:Y:S02]  /*42a0*/  @!UPT UIADD3 URZ, UPT, UPT, URZ, URZ, URZ ;  /* 0x000000fffffff290 */ /* 0x000fe4000fffe0ff */
[----:B---3--:R-:W-:Y:S01]  /*42b0*/  VOTEU.ANY UP1, P0 ;  /* 0x0000000000ff7886 */ /* 0x008fe20000020100 */
[----:B------:R-:W-:Y:S11]  /*42c0*/  PLOP3.LUT P0, PT, PT, PT, UP1, 0x80, 0x8 ;  /* 0x000000000008781c */ /* 0x000ff60003f0f018 */
[----:B------:R-:W-:Y:S02]  /*42d0*/  @!UPT UIADD3 URZ, UPT, UPT, URZ, URZ, URZ ;  /* 0x000000fffffff290 */ /* 0x000fe4000fffe0ff */
[----:B------:R-:W-:Y:S02]  /*42e0*/  @P0 SHF.R.U32.HI R0, RZ, 0x10, R9 ;  /* 0x00000010ff000819 */ /* 0x000fe40000011609 */
[----:B------:R-:W-:Y:S02]  /*42f0*/  @P0 MOV R6, R8 ;  /* 0x0000000800060202 */ /* 0x000fe40000000f00 */
[----:B------:R-:W-:Y:S01]  /*4300*/  @P0 R2UR UR4, R0 ;  /* 0x00000000000402ca */ /* 0x000fe200000e0000 */
[----:B------:R-:W-:Y:S01]  /*4310*/  VIADD R0, R12, 0x90 ;  /* 0x000000900c007836 */ /* 0x000fe20000000000 */
[----:B------:R-:W-:Y:S02]  /*4320*/  @P0 LOP3.LUT R8, R9, 0xffff, RZ, 0xc0, !PT ;  /* 0x0000ffff09080812 */ /* 0x000fe400078ec0ff */
[----:B------:R-:W-:Y:S02]  /*4330*/  @P0 R2UR UR6, R6 ;  /* 0x00000000060602ca */ /* 0x000fe400000e0000 */
[----:B------:R-:W-:Y:S02]  /*4340*/  PRMT R0, RZ, 0x654, R0 ;  /* 0x00000654ff007816 */ /* 0x000fe40000000000 */
[----:B------:R-:W-:Y:S02]  /*4350*/  @P0 R2UR UR5, R8 ;  /* 0x00000000080502ca */ /* 0x000fe400000e0000 */
[----:B------:R2:W-:Y:S03]  /*4360*/  SYNCS.ARRIVE.TRANS64.RED.A1T0 RZ, [R0+URZ], RZ ;  /* 0x000000ff00ff79a7 */ /* 0x0005e600081004ff */
[----:B------:R-:W-:Y:S04]  /*4370*/  @UP1 UMOV UR29, UR4 ;  /* 0x00000004001d1c82 */ /* 0x000fe80008000000 */
[----:B------:R-:W-:Y:S04]  /*4380*/  @UP1 UMOV UR14, UR6 ;  /* 0x00000006000e1c82 */ /* 0x000fe80008000000 */
[----:B------:R-:W-:Y:S01]  /*4390*/  @UP1 UMOV UR13, UR5 ;  /* 0x00000005000d1c82 */ /* 0x000fe20008000000 */
[----:B------:R-:W-:Y:S05]  /*43a0*/  BRA.U !UP0, `(.L_x_75) ;  /* 0x0000000108a47547 */ /* 0x000fea000b800000 */
[----:B------:R-:W-:Y:S02]  /*43b0*/  UIMAD.WIDE.U32 UR18, UR13, UR47, URZ ;  /* 0x0000002f0d1272a5 */ /* 0x000fe4000f8e00ff */
[----:B------:R-:W-:Y:S02]  /*43c0*/  UIMAD.WIDE.U32 UR26, UR14, UR44, URZ ;  /* 0x0000002c0e1a72a5 */ /* 0x000fe4000f8e00ff */
[----:B------:R-:W-:Y:S02]  /*43d0*/  USEL UR4, UR30, UR41, !UP5 ;  /* 0x000000291e047287 */ /* 0x000fe4000e800000 */
[----:B------:R-:W-:Y:S02]  /*43e0*/  USEL UR7, UR31, UR43, !UP6 ;  /* 0x0000002b1f077287 */ /* 0x000fe4000f000000 */
[----:B-1----:R-:W-:Y:S02]  /*43f0*/  UIMAD.WIDE.U32 UR8, UR4, UR22, URZ ;  /* 0x00000016040872a5 */ /* 0x002fe4000f8e00ff */
[----:B------:R-:W-:Y:S01]  /*4400*/  UIMAD.WIDE.U32 UR10, UR7, UR22, URZ ;  /* 0x00000016070a72a5 */ /* 0x000fe2000f8e00ff */
[----:B------:R-:W-:Y:S02]  /*4410*/  UMOV UR5, UR19 ;  /* 0x0000001300057c82 */ /* 0x000fe40008000000 */
[----:B------:R-:W-:Y:S03]  /*4420*/  USHF.R.U32.HI UR6, URZ, UR49, UR5 ;  /* 0x00000031ff067299 */ /* 0x000fe60008011605 */
[----:B------:R-:W-:Y:S01]  /*4430*/  UMOV UR5, UR27 ;  /* 0x0000001b00057c82 */ /* 0x000fe20008000000 */
[----:B------:R-:W-:Y:S02]  /*4440*/  USEL UR6, UR13, UR6, !UP5 ;  /* 0x000000060d067287 */ /* 0x000fe4000e800000 */
[----:B------:R-:W-:Y:S03]  /*4450*/  USHF.R.U32.HI UR12, URZ, UR45, UR5 ;  /* 0x0000002dff0c7299 */ /* 0x000fe60008011605 */
[----:B------:R-:W-:Y:S02]  /*4460*/  UMOV UR5, UR9 ;  /* 0x0000000900057c82 */ /* 0x000fe40008000000 */
[----:B------:R-:W-:Y:S03]  /*4470*/  @UP4 USHF.R.U32.HI UR4, URZ, UR23, UR5 ;  /* 0x00000017ff044299 */ /* 0x000fe60008011605 */
[----:B------:R-:W-:Y:S01]  /*4480*/  UMOV UR5, UR11 ;  /* 0x0000000b00057c82 */ /* 0x000fe20008000000 */
[----:B------:R-:W-:Y:S02]  /*4490*/  UIMAD UR4, UR42, UR4, URZ ;  /* 0x000000042a0472a4 */ /* 0x000fe4000f8e02ff */
[----:B------:R-:W-:Y:S02]  /*44a0*/  @UP4 USHF.R.U32.HI UR7, URZ, UR23, UR5 ;  /* 0x00000017ff074299 */ /* 0x000fe40008011605 */
[----:B------:R-:W-:Y:S02]  /*44b0*/  UIMAD.WIDE.U32 UR10, UR6, UR22, URZ ;  /* 0x00000016060a72a5 */ /* 0x000fe4000f8e00ff */
[----:B------:R-:W-:Y:S02]  /*44c0*/  USEL UR5, UR14, UR12, !UP6 ;  /* 0x0000000c0e057287 */ /* 0x000fe4000f000000 */
[----:B------:R-:W-:Y:S02]  /*44d0*/  UIMAD UR8, UR42, UR7, URZ ;  /* 0x000000072a0872a4 */ /* 0x000fe4000f8e02ff */
[----:B------:R-:W-:Y:S03]  /*44e0*/  UISETP.GE.AND UP0, UPT, UR6, UR4, UPT ;  /* 0x000000040600728c */ /* 0x000fe6000bf06270 */
[----:B------:R-:W-:Y:S01]  /*44f0*/  UMOV UR4, UR11 ;  /* 0x0000000b00047c82 */ /* 0x000fe20008000000 */
[----:B------:R-:W-:Y:S02]  /*4500*/  UISETP.GE.OR UP0, UPT, UR5, UR8, UP0 ;  /* 0x000000080500728c */ /* 0x000fe40008706670 */
[----:B------:R-:W-:Y:S02]  /*4510*/  USHF.R.U32.HI UR4, URZ, UR23, UR4 ;  /* 0x00000017ff047299 */ /* 0x000fe40008011604 */
[----:B------:R-:W-:Y:S02]  /*4520*/  UIMAD.WIDE.U32 UR8, UR5, UR22, URZ ;  /* 0x00000016050872a5 */ /* 0x000fe4000f8e00ff */
[----:B------:R-:W-:Y:S04]  /*4530*/  USEL UR10, UR6, UR4, !UP4 ;  /* 0x00000004060a7287 */ /* 0x000fe8000e000000 */
[----:B------:R-:W-:Y:S01]  /*4540*/  UIADD3 UR11, UPT, UPT, -UR10, URZ, URZ ;  /* 0x000000ff0a0b7290 */ /* 0x000fe2000fffe1ff */
[----:B------:R-:W-:Y:S02]  /*4550*/  @!UP0 UMOV UR4, UR9 ;  /* 0x0000000900048c82 */ /* 0x000fe40008000000 */
[----:B------:R-:W-:Y:S02]  /*4560*/  @!UP0 USHF.R.U32.HI UR4, URZ, UR23, UR4 ;  /* 0x00000017ff048299 */ /* 0x000fe40008011604 */
[----:B------:R-:W-:Y:S02]  /*4570*/  UIMAD UR8, UR42, UR11, UR6 ;  /* 0x0000000b2a0872a4 */ /* 0x000fe4000f8e0206 */
[----:B------:R-:W-:Y:S04]  /*4580*/  @!UP0 USEL UR4, UR5, UR4, !UP4 ;  /* 0x0000000405048287 */ /* 0x000fe8000e000000 */
[----:B------:R-:W-:Y:S02]  /*4590*/  @!UP0 UIMAD UR8, UR7, UR8, UR4 ;  /* 0x00000008070882a4 */ /* 0x000fe4000f8e0204 */
[----:B------:R-:W-:Y:S02]  /*45a0*/  @!UP0 UIADD3 UR9, UPT, UPT, UR10, -UR4, URZ ;  /* 0x800000040a098290 */ /* 0x000fe4000fffe0ff */
[----:B------:R-:W-:Y:S02]  /*45b0*/  UIADD3 UR4, UPT, UPT, -UR5, URZ, URZ ;  /* 0x000000ff05047290 */ /* 0x000fe4000fffe1ff */
[----:B------:R-:W-:Y:S02]  /*45c0*/  UIADD3 UR7, UPT, UPT, -UR6, URZ, URZ ;  /* 0x000000ff06077290 */ /* 0x000fe4000fffe1ff */
[----:B------:R-:W-:Y:S02]  /*45d0*/  @!UP0 UIMAD UR6, UR9, UR42, UR5 ;  /* 0x0000002a090682a4 */ /* 0x000fe4000f8e0205 */
[----:B------:R-:W-:Y:S02]  /*45e0*/  UIMAD UR14, UR15, UR4, UR14 ;  /* 0x000000040f0e72a4 */ /* 0x000fe4000f8e020e */
[----:B------:R-:W-:Y:S01]  /*45f0*/  UIMAD UR13, UR46, UR7, UR13 ;  /* 0x000000072e0d72a4 */ /* 0x000fe2000f8e020d */
[----:B------:R-:W-:Y:S02]  /*4600*/  @!UP0 UMOV UR5, UR8 ;  /* 0x0000000800058c82 */ /* 0x000fe40008000000 */
[----:B------:R-:W-:Y:S02]  /*4610*/  UIMAD UR14, UR5, UR15, UR14 ;  /* 0x0000000f050e72a4 */ /* 0x000fe4000f8e020e */
[----:B------:R-:W-:Y:S11]  /*4620*/  UIMAD UR13, UR6, UR46, UR13 ;  /* 0x0000002e060d72a4 */ /* 0x000ff6000f8e020d */
[----:B------:R-:W-:Y:S01]  /*4630*/  @!UPT UIADD3 URZ, UPT, UPT, URZ, URZ, URZ ;  /* 0x000000fffffff290 */ /* 0x000fe2000fffe0ff */
.L_x_75:
[----:B------:R-:W3:Y:S01]  /*4640*/  @!UP2 LDCU.128 UR8, c[0x0][0xb10] ;  /* 0x00016200ff08a7ac */ /* 0x000ee20008000c00 */
[C---:B------:R-:W-:Y:S02]  /*4650*/  ISETP.NE.U32.AND P1, PT, R4.reuse, RZ, PT ;  /* 0x000000ff0400720c */ /* 0x040fe40003f25070 */
[----:B------:R-:W-:Y:S02]  /*4660*/  ISETP.NE.U32.AND P0, PT, R4, RZ, PT ;  /* 0x000000ff0400720c */ /* 0x000fe40003f05070 */
[C---:B------:R-:W-:Y:S02]  /*4670*/  ISETP.NE.AND.EX P1, PT, R5.reuse, RZ, PT, P1 ;  /* 0x000000ff0500720c */ /* 0x040fe40003f25310 */
[----:B------:R-:W-:Y:S01]  /*4680*/  ISETP.NE.AND.EX P0, PT, R5, RZ, PT, P0 ;  /* 0x000000ff0500720c */ /* 0x000fe20003f05300 */
[----:B------:R-:W4:Y:S01]  /*4690*/  @!UP2 LDCU UR5, c[0x0][0xb0c] ;  /* 0x00016180ff05a7ac */ /* 0x000f220008000800 */
[----:B------:R-:W-:Y:S01]  /*46a0*/  SHF.L.U32 R9, R15, 0x1f, RZ ;  /* 0x0000001f0f097819 */ /* 0x000fe200000006ff */
[----:B------:R-:W-:Y:S02]  /*46b0*/  USHF.L.U32 UR35, UR16, 0x6, URZ ;  /* 0x0000000610237899 */ /* 0x000fe400080006ff */
[----:B------:R-:W-:Y:S02]  /*46c0*/  USHF.L.U32 UR34, UR20, 0x8, URZ ;  /* 0x0000000814227899 */ /* 0x000fe400080006ff */
[----:B---3--:R-:W-:Y:S07]  /*46d0*/  UIMAD.WIDE.U32 UR6, UR14, UR8, URZ ;  /* 0x000000080e0672a5 */ /* 0x008fee000f8e00ff */
[----:B------:R-:W-:Y:S01]  /*46e0*/  @!UP2 UMOV UR4, UR7 ;  /* 0x000000070004ac82 */ /* 0x000fe20008000000 */
[----:B----4-:R-:W-:Y:S02]  /*46f0*/  @!UP2 UISETP.NE.AND UP0, UPT, UR5, 0x1, UPT ;  /* 0x000000010500a88c */ /* 0x010fe4000bf05270 */
[----:B------:R-:W-:Y:S02]  /*4700*/  @!UP2 USHF.R.U32.HI UR4, URZ, UR9, UR4 ;  /* 0x00000009ff04a299 */ /* 0x000fe40008011604 */
[----:B------:R-:W-:Y:S02]  /*4710*/  UIMAD.WIDE.U32 UR6, UR13, UR11, URZ ;  /* 0x0000000b0d0672a5 */ /* 0x000fe4000f8e00ff */
[----:B------:R-:W-:Y:S02]  /*4720*/  @!UP2 USEL UR8, UR14, UR4, !UP0 ;  /* 0x000000040e08a287 */ /* 0x000fe4000c000000 */
[----:B------:R-:W-:Y:S03]  /*4730*/  @!UP2 UISETP.NE.AND UP0, UPT, UR10, 0x1, UPT ;  /* 0x000000010a00a88c */ /* 0x000fe6000bf05270 */
[----:B------:R-:W-:Y:S02]  /*4740*/  @!UP2 UMOV UR6, UR7 ;  /* 0x000000070006ac82 */ /* 0x000fe40008000000 */
[----:B------:R-:W3:Y:S02]  /*4750*/  @!UP2 LDCU UR4, c[0x0][0xb20] ;  /* 0x00016400ff04a7ac */ /* 0x000ee40008000800 */
[----:B---3--:R-:W-:Y:S04]  /*4760*/  @!UP2 USHF.R.U32.HI UR6, URZ, UR4, UR6 ;  /* 0x00000004ff06a299 */ /* 0x008fe80008011606 */
[----:B------:R-:W-:Y:S04]  /*4770*/  @!UP2 USEL UR6, UR13, UR6, !UP0 ;  /* 0x000000060d06a287 */ /* 0x000fe8000c000000 */
[----:B------:R-:W-:Y:S02]  /*4780*/  @!UP2 UIADD3 UR4, UPT, UPT, -UR8, UR6, URZ ;  /* 0x000000060804a290 */ /* 0x000fe4000fffe1ff */
[----:B------:R-:W-:Y:S02]  /*4790*/  @!UP2 UIADD3 UR6, UPT, UPT, UR8, -UR6, URZ ;  /* 0x800000060806a290 */ /* 0x000fe4000fffe0ff */
[----:B------:R-:W-:Y:S02]  /*47a0*/  @!UP2 UIMAD UR14, UR4, UR5, UR14 ;  /* 0x00000005040ea2a4 */ /* 0x000fe4000f8e020e */
[----:B------:R-:W-:Y:S01]  /*47b0*/  @!UP2 UIMAD UR13, UR6, UR10, UR13 ;  /* 0x0000000a060da2a4 */ /* 0x000fe2000f8e020d */
[----:B------:R-:W-:Y:S11]  /*47c0*/  BRA.U UP3, `(.L_x_76) ;  /* 0x0000000103107547 */ /* 0x000ff6000b800000 */
[----:B--2---:R-:W-:Y:S04]  /*47d0*/  MOV R0, UR48 ;  /* 0x0000003000007c02 */ /* 0x004fe80008000f00 */
[----:B------:R-:W-:Y:S04]  /*47e0*/  SHF.L.U32 R11, R0, 0x1f, RZ ;  /* 0x0000001f000b7819 */ /* 0x000fe800000006ff */
[----:B------:R-:W2:Y:S02]  /*47f0*/  SYNCS.PHASECHK.TRANS64.TRYWAIT P2, [UR21+0x78], R11 ;  /* 0x0000780bff0075a7 */ /* 0x000ea40008041115 */
[----:B--2---:R-:W-:Y:S05]  /*4800*/  @!P2 BRA `(.L_x_77) ;  /* 0x000000540050a947 */ /* 0x004fea0003800000 */
.L_x_76:
[----:B------:R-:W-:Y:S05]  /*4810*/  @!P1 BRA `(.L_x_78) ;  /* 0x0000000000309947 */ /* 0x000fea0003800000 */
[----:B------:R-:W-:Y:S01]  /*4820*/  ISETP.NE.U32.AND P1, PT, R2, RZ, PT ;  /* 0x000000ff0200720c */ /* 0x000fe20003f25070 */
[----:B------:R-:W3:Y:S01]  /*4830*/  LDCU.64 UR4, c[0x0][0x358] ;  /* 0x00006b00ff0477ac */ /* 0x000ee20008000a00 */
[----:B------:R-:W-:Y:S02]  /*4840*/  IMAD.MOV.U32 R81, RZ, RZ, 0x1 ;  /* 0x00000001ff517424 */ /* 0x000fe400078e00ff */
[----:B------:R-:W-:Y:S11]  /*4850*/  ISETP.NE.AND.EX P1, PT, R3, RZ, PT, P1 ;  /* 0x000000ff0300720c */ /* 0x000ff60003f25310 */
[----:B------:R-:W-:Y:S02]  /*4860*/  @!UPT UIADD3 URZ, UPT, UPT, URZ, URZ, URZ ;  /* 0x000000fffffff290 */ /* 0x000fe4000fffe0ff */
[----:B--2---:R-:W2:Y:S01]  /*4870*/  @P1 LDC.64 R10, c[0x0][0x888] ;  /* 0x00022200ff0a1b82 */ /* 0x004ea20000000a00 */
[----:B------:R-:W-:Y:S04]  /*4880*/  @P1 IMAD R0, R4, UR36, RZ ;  /* 0x0000002404001c24 */ /* 0x000fe8000f8e02ff */
[----:B--2---:R-:W-:Y:S04]  /*4890*/  @P1 IMAD.WIDE R10, R0, 0x4, R10 ;  /* 0x00000004000a1825 */ /* 0x004fe800078e020a */
[----:B------:R-:W-:Y:S01]  /*48a0*/  HFMA2 R0, -RZ, RZ, 0, 5.9604644775390625e-08 ;  /* 0x00000001ff007431 */ /* 0x000fe200000001ff */
[----:B---3-5:R3:W5:Y:S04]  /*48b0*/  @P1 LDG.E R41, desc[UR4][R10.64] ;  /* 0x000000040a291981 */ /* 0x028768000c1e1900 */
[----:B------:R-:W-:Y:S01]  /*48c0*/  @!P1 PRMT R81, R0, 0x7610, R81 ;  /* 0x0000761000519816 */ /* 0x000fe20000000051 */
[----:B---3--:R-:W4:Y:S06]  /*48d0*/  @!P1 LDC R41, c[0x0][0x880] ;  /* 0x00022000ff299b82 */ /* 0x008f2c0000000800 */
.L_x_78:
[----:B----45:R-:W-:Y:S01]  /*48e0*/  @!P0 FSETP.EQ.AND P1, PT, R41, RZ, PT ;  /* 0x000000ff2900820b */ /* 0x030fe20003f22000 */
[----:B------:R-:W-:Y:S01]  /*48f0*/  @!UPT UIADD3 URZ, UPT, UPT, URZ, URZ, URZ ;  /* 0x000000fffffff290 */ /* 0x000fe2000fffe0ff */
[----:B------:R-:W-:Y:S11]  /*4900*/  @!P0 BRA `(.L_x_79) ;  /* 0x0000000000188947 */ /* 0x000ff60003800000 */
[----:B------:R-:W-:Y:S02]  /*4910*/  LOP3.LUT P0, RZ, R81, 0xff, RZ, 0xc0, !PT ;  /* 0x000000ff51ff7812 */ /* 0x000fe4000780c0ff */
[----:B------:R-:W-:Y:S04]  /*4920*/  ISETP.NE.U32.AND P1, PT, R2, RZ, PT ;  /* 0x000000ff0200720c */ /* 0x000fe80003f25070 */
[----:B------:R-:W-:Y:S04]  /*4930*/  ISETP.NE.AND.EX P1, PT, R3, RZ, PT, P1 ;  /* 0x000000ff0300720c */ /* 0x000fe80003f25310 */
[----:B------:R-:W-:Y:S03]  /*4940*/  PLOP3.LUT P1, PT, P1, PT, PT, 0x8, 0x80 ;  /* 0x000000000080781c */ /* 0x000fe60000f2e170 */
[----:B------:R-:W-:Y:S11]  /*4950*/  @P0 FSETP.EQ.AND P1, PT, R41, RZ, PT ;  /* 0x000000ff2900020b */ /* 0x000ff60003f22000 */
[----:B------:R-:W-:Y:S02]  /*4960*/  @!UPT UIADD3 URZ, UPT, UPT, URZ, URZ, URZ ;  /* 0x000000fffffff290 */ /* 0x000fe4000fffe0ff */
.L_x_79:
[----:B------:R-:W3:Y:S01]  /*4970*/  SYNCS.PHASECHK.TRANS64.TRYWAIT P2, [UR21+0x50], R9 ;  /* 0x00005009ff0075a7 */ /* 0x000ee20008041115 */
[----:B------:R-:W-:Y:S04]  /*4980*/  ELECT P0, URZ, PT ;  /* 0x0000000000ff782f */ /* 0x000fe80003800000 */
[----:B------:R-:W-:Y:S11]  /*4990*/  PLOP3.LUT P1, PT, P1, P0, PT, 0xf2, 0x2f ;  /* 0x00000000002f781c */ /* 0x000ff60000f21e72 */
[----:B------:R-:W-:Y:S02]  /*49a0*/  @!UPT UIADD3 URZ, UPT, UPT, URZ, URZ, URZ ;  /* 0x000000fffffff290 */ /* 0x000fe4000fffe0ff */
[----:B------:R-:W-:Y:S05]  /*49b0*/  @!P1 IADD3 R8, P0, PT, R16, 0x580, RZ ;  /* 0x0000058010089810 */ /* 0x000fea0007f1e0ff */
[----:B------:R-:W-:Y:S01]  /*49c0*/  @!P1 IMAD.X R6, RZ, RZ, R17, P0 ;  /* 0x000000ffff069224 */ /* 0x000fe200000e0611 */
[----:B---3--:R-:W-:Y:S07]  /*49d0*/  @!P2 BRA `(.L_x_80) ;  /* 0x0000005000f4a947 */ /* 0x008fee0003800000 */
.L_x_165:
[----:B------:R-:W-:Y:S01]  /*49e0*/  @!P1 R2UR UR5, R8 ;  /* 0x00000000080592ca */ /* 0x000fe200000e0000 */
[----:B------:R-:W-:Y:S01]  /*49f0*/  VOTEU.ALL UP0, P1 ;  /* 0x0000000000ff7886 */ /* 0x000fe20000800000 */
[----:B------:R-:W-:Y:S01]  /*4a00*/  @!P1 R2UR UR4, R6 ;  /* 0x00000000060492ca */ /* 0x000fe200000e0000 */
[----:B--2---:R-:W-:Y:S01]  /*4a10*/  @!P1 IMAD.MOV.U32 R0, RZ, RZ, 0x2000 ;  /* 0x00002000ff009424 */ /* 0x004fe200078e00ff */
[----:B------:R-:W-:Y:S01]  /*4a20*/  UMOV UR6, 0x0 ;  /* 0x0000000000067882 */ /* 0x000fe20000000000 */
[----:B------:R-:W-:Y:S01]  /*4a30*/  UMOV UR7, 0x10000000 ;  /* 0x1000000000077882 */ /* 0x000fe20000000000 */
[----:B------:R-:W-:Y:S01]  /*4a40*/  @!UP0 UIADD3 UR32, UPT, UPT, UR21, 0x400, URZ ;  /* 0x0000040015208890 */ /* 0x000fe2000fffe0ff */
[----:B------:R-:W-:Y:S01]  /*4a50*/  @!P1 IADD3 R8, P0, PT, R16, 0x580, RZ ;  /* 0x0000058010089810 */ /* 0x000fe20007f1e0ff */
[----:B------:R-:W-:Y:S04]  /*4a60*/  VOTEU.ALL UP0, P1 ;  /* 0x0000000000ff7886 */ /* 0x000fe80000800000 */
[----:B------:R-:W-:Y:S02]  /*4a70*/  @!P1 IMAD.X R6, RZ, RZ, R17, P0 ;  /* 0x000000ffff069224 */ /* 0x000fe400000e0611 */
[----:B------:R-:W-:Y:S02]  /*4a80*/  IMAD.U32 R10, RZ, RZ, UR5 ;  /* 0x00000005ff0a7e24 */ /* 0x000fe4000f8e00ff */
[----:B------:R-:W-:Y:S03]  /*4a90*/  IMAD.U32 R11, RZ, RZ, UR4 ;  /* 0x00000004ff0b7e24 */ /* 0x000fe6000f8e00ff */
[----:B------:R-:W-:Y:S02]  /*4aa0*/  @!P1 R2UR UR4, R10 ;  /* 0x000000000a0492ca */ /* 0x000fe400000e0000 */
[----:B------:R-:W-:Y:S11]  /*4ab0*/  @!P1 R2UR UR5, R11 ;  /* 0x000000000b0592ca */ /* 0x000ff600000e0000 */
[----:B------:R-:W-:Y:S02]  /*4ac0*/  @!UPT UIADD3 URZ, UPT, UPT, URZ, URZ, URZ ;  /* 0x000000fffffff290 */ /* 0x000fe4000fffe0ff */
[----:B------:R2:W-:Y:S01]  /*4ad0*/  @!UP0 UTMALDG.3D [UR32], [UR4], desc[UR6] ;  /* 0x00000620040085b4 */ /* 0x0005e20008011000 */
[----:B------:R2:W-:Y:S01]  /*4ae0*/  @!P1 SYNCS.ARRIVE.TRANS64.RED.A0TR RZ, [UR21+0x30], R0 ;  /* 0x00003000ffff99a7 */ /* 0x0005e20008300415 */
[----:B------:R-:W-:Y:S01]  /*4af0*/  SYNCS.ARRIVE.TRANS64.RED.A1T0 RZ, [UR40], RZ ;  /* 0x000000ffffff79a7 */ /* 0x000fe20008100428 */
[----:B------:R-:W3:Y:S02]  /*4b00*/  SYNCS.PHASECHK.TRANS64.TRYWAIT P2, [UR21+0x58], R9 ;  /* 0x00005809ff0075a7 */ /* 0x000ee40008041115 */
[----:B--23--:R-:W-:Y:S05]  /*4b10*/  @!P2 BRA `(.L_x_81) ;  /* 0x0000005000bca947 */ /* 0x00cfea0003800000 */
.L_x_167:
        /* <DEDUP_REMOVED lines=8> */
[----:B------:R-:W-:Y:S01]  /*4ba0*/  @!UP0 UIADD3 UR24, UPT, UPT, UR21, 0x2400, URZ ;  /* 0x0000240015188890 */ /* 0x000fe2000fffe0ff */
[----:B------:R-:W-:Y:S01]  /*4bb0*/  VOTEU.ALL UP0, P1 ;  /* 0x0000000000ff7886 */ /* 0x000fe20000800000 */
[----:B------:R-:W-:Y:S01]  /*4bc0*/  UMOV UR27, UR35 ;  /* 0x00000023001b7c82 */ /* 0x000fe20008000000 */
[----:B------:R-:W-:Y:S02]  /*4bd0*/  UMOV UR28, UR36 ;  /* 0x00000024001c7c82 */ /* 0x000fe40008000000 */
[----:B------:R-:W-:Y:S02]  /*4be0*/  IMAD.U32 R10, RZ, RZ, UR5 ;  /* 0x00000005ff0a7e24 */ /* 0x000fe4000f8e00ff */
[----:B------:R-:W-:Y:S02]  /*4bf0*/  IMAD.U32 R11, RZ, RZ, UR4 ;  /* 0x00000004ff0b7e24 */ /* 0x000fe4000f8e00ff */
[----:B------:R-:W-:Y:S01]  /*4c00*/  @!P1 IMAD.X R6, RZ, RZ, R17, P0 ;  /* 0x000000ffff069224 */ /* 0x000fe200000e0611 */
        /* <DEDUP_REMOVED lines=8> */
.L_x_169:
[----:B------:R-:W-:Y:S01]  /*4c90*/  @!P1 R2UR UR5, R8 ;  /* 0x00000000080592ca */ /* 0x000fe200000e0000 */
[----:B------:R-:W-:Y:S01]  /*4ca0*/  VOTEU.ALL UP0, P1 ;  /* 0x0000000000ff7886 */ /* 0x000fe20000800000 */
[----:B------:R-:W-:Y:S01]  /*4cb0*/  @!P1 R2UR UR4, R6 ;  /* 0x00000000060492ca */ /* 0x000fe200000e0000 */
[----:B--2---:R-:W-:Y:S01]  /*4cc0*/  @!P1 IMAD.MOV.U32 R0, RZ, RZ, 0x2000 ;  /* 0x00002000ff009424 */ /* 0x004fe200078e00ff */
[----:B------:R-:W-:Y:S01]  /*4cd0*/  UMOV UR6, 0x0 ;  /* 0x0000000000067882 */ /* 0x000fe20000000000 */
[----:B------:R-:W-:Y:S01]  /*4ce0*/  UMOV UR7, 0x10000000 ;  /* 0x1000000000077882 */ /* 0x000fe20000000000 */
[----:B------:R-:W-:Y:S01]  /*4cf0*/  @!UP0 UIADD3 UR18, UPT, UPT, UR34, 0x80, URZ ;  /* 0x0000008022128890 */ /* 0x000fe2000fffe0ff */
[----:B------:R-:W-:Y:S01]  /*4d00*/  VIADD R14, R14, 0x1 ;  /* 0x000000010e0e7836 */ /* 0x000fe20000000000 */
[----:B------:R-:W-:Y:S01]  /*4d10*/  @!UP0 UIADD3 UR16, UPT, UPT, UR21, 0x4400, URZ ;  /* 0x0000440015108890 */ /* 0x000fe2000fffe0ff */
[----:B------:R-:W-:Y:S01]  /*4d20*/  VOTEU.ALL UP0, P1 ;  /* 0x0000000000ff7886 */ /* 0x000fe20000800000 */
[----:B------:R-:W-:Y:S01]  /*4d30*/  UMOV UR19, UR35 ;  /* 0x0000002300137c82 */ /* 0x000fe20008000000 */
[----:B------:R-:W-:Y:S02]  /*4d40*/  UMOV UR20, UR36 ;  /* 0x0000002400147c82 */ /* 0x000fe40008000000 */
        /* <DEDUP_REMOVED lines=10> */
.L_x_171:
[----:B------:R-:W-:Y:S01]  /*4df0*/  @!P1 IADD3 R6, P0, PT, R16, 0x580, RZ ;  /* 0x0000058010069810 */ /* 0x000fe20007f1e0ff */
[----:B------:R-:W-:Y:S01]  /*4e00*/  VOTEU.ALL UP0, P1 ;  /* 0x0000000000ff7886 */ /* 0x000fe20000800000 */
[----:B------:R-:W-:Y:S01]  /*4e10*/  UMOV UR6, 0x0 ;  /* 0x0000000000067882 */ /* 0x000fe20000000000 */
[----:B------:R-:W-:Y:S01]  /*4e20*/  UMOV UR7, 0x10000000 ;  /* 0x1000000000077882 */ /* 0x000fe20000000000 */
[----:B------:R-:W-:Y:S01]  /*4e30*/  @!P1 R2UR UR5, R6 ;  /* 0x00000000060592ca */ /* 0x000fe200000e0000 */
[----:B--2---:R-:W-:Y:S01]  /*4e40*/  @!P1 IMAD.X R0, RZ, RZ, R17, P0 ;  /* 0x000000ffff009224 */ /* 0x004fe200000e0611 */
[----:B------:R-:W-:Y:S01]  /*4e50*/  @!UP0 UIADD3 UR10, UPT, UPT, UR34, 0xc0, URZ ;  /* 0x000000c0220a8890 */ /* 0x000fe2000fffe0ff */
[----:B------:R-:W-:Y:S01]  /*4e60*/  R2UR UR18, R83 ;  /* 0x00000000531272ca */ /* 0x000fe200000e0000 */
[----:B------:R-:W-:Y:S01]  /*4e70*/  @!UP0 UIADD3 UR8, UPT, UPT, UR21, 0x6400, URZ ;  /* 0x0000640015088890 */ /* 0x000fe2000fffe0ff */
[----:B------:R-:W-:Y:S01]  /*4e80*/  R2UR UR16, R84 ;  /* 0x00000000541072ca */ /* 0x000fe200000e0000 */
[----:B------:R-:W-:Y:S01]  /*4e90*/  @!UP0 UIADD3 UR9, UPT, UPT, UR21, 0x48, URZ ;  /* 0x0000004815098890 */ /* 0x000fe2000fffe0ff */
[----:B------:R-:W-:Y:S01]  /*4ea0*/  @!P1 R2UR UR4, R0 ;  /* 0x00000000000492ca */ /* 0x000fe200000e0000 */
[----:B------:R-:W-:Y:S01]  /*4eb0*/  VOTEU.ALL UP0, P1 ;  /* 0x0000000000ff7886 */ /* 0x000fe20000800000 */
[----:B------:R-:W-:Y:S01]  /*4ec0*/  UMOV UR11, UR35 ;  /* 0x00000023000b7c82 */ /* 0x000fe20008000000 */
[----:B------:R-:W-:Y:S01]  /*4ed0*/  UMOV UR12, UR36 ;  /* 0x00000024000c7c82 */ /* 0x000fe20008000000 */
[C---:B------:R-:W-:Y:S01]  /*4ee0*/  ISETP.NE.AND P0, PT, R14.reuse, 0x2, PT ;  /* 0x000000020e00780c */ /* 0x040fe20003f05270 */
[----:B------:R-:W-:Y:S01]  /*4ef0*/  UPLOP3.LUT UP3, UPT, UPT, UPT, UPT, 0x80, 0x8 ;  /* 0x000000000008789c */ /* 0x000fe20003f6f070 */
[----:B------:R-:W-:Y:S01]  /*4f00*/  IMAD.U32 R8, RZ, RZ, UR5 ;  /* 0x00000005ff087e24 */ /* 0x000fe2000f8e00ff */
[----:B------:R-:W-:Y:S01]  /*4f10*/  LOP3.LUT R15, R15, 0x1, RZ, 0x3c, !PT ;  /* 0x000000010f0f7812 */ /* 0x000fe200078e3cff */
[----:B------:R-:W-:Y:S01]  /*4f20*/  UMOV UR36, UR29 ;  /* 0x0000001d00247c82 */ /* 0x000fe20008000000 */
[----:B------:R-:W-:Y:S01]  /*4f30*/  SEL R0, RZ, 0x1, P0 ;  /* 0x00000001ff007807 */ /* 0x000fe20000000000 */
[----:B------:R-:W-:Y:S01]  /*4f40*/  UIADD3 UR20, UPT, UPT, UR13, UR18, URZ ;  /* 0x000000120d147290 */ /* 0x000fe2000fffe0ff */
[----:B------:R-:W-:Y:S01]  /*4f50*/  SEL R14, R14, RZ, P0 ;  /* 0x000000ff0e0e7207 */ /* 0x000fe20000000000 */
[----:B------:R-:W-:Y:S01]  /*4f60*/  UIADD3 UR16, UPT, UPT, UR14, UR16, URZ ;  /* 0x000000100e107290 */ /* 0x000fe2000fffe0ff */
[----:B------:R-:W-:Y:S01]  /*4f70*/  IMAD.U32 R9, RZ, RZ, UR4 ;  /* 0x00000004ff097e24 */ /* 0x000fe2000f8e00ff */
[----:B------:R-:W-:Y:S02]  /*4f80*/  @!P1 R2UR UR4, R8 ;  /* 0x00000000080492ca */ /* 0x000fe400000e0000 */
[----:B------:R-:W-:Y:S02]  /*4f90*/  LOP3.LUT R13, R13, R0, RZ, 0x3c, !PT ;  /* 0x000000000d0d7212 */ /* 0x000fe400078e3cff */
[----:B------:R-:W-:Y:S11]  /*4fa0*/  @!P1 R2UR UR5, R9 ;  /* 0x00000000090592ca */ /* 0x000ff600000e0000 */
[----:B------:R-:W-:Y:S02]  /*4fb0*/  @!UPT UIADD3 URZ, UPT, UPT, URZ, URZ, URZ ;  /* 0x000000fffffff290 */ /* 0x000fe4000fffe0ff */
[----:B------:R2:W-:Y:S01]  /*4fc0*/  @!UP0 UTMALDG.3D [UR8], [UR4], desc[UR6] ;  /* 0x00000608040085b4 */ /* 0x0005e20008011000 */
[----:B------:R2:W-:Y:S01]  /*4fd0*/  @!P1 SYNCS.ARRIVE.TRANS64.RED.A0TR RZ, [UR21+0x48], R7 ;  /* 0x00004807ffff99a7 */ /* 0x0005e20008300415 */
[----:B------:R-:W-:Y:S01]  /*4fe0*/  SYNCS.ARRIVE.TRANS64.RED.A1T0 RZ, [UR37], RZ ;  /* 0x000000ffffff79a7 */ /* 0x000fe20008100425 */
[----:B------:R-:W-:Y:S05]  /*4ff0*/  BRA.U UP1, `(.L_x_84) ;  /* 0xfffffff101707547 */ /* 0x000fea000b83ffff */
[----:B------:R-:W-:-:S04]  /*5000*/  SHF.L.U32 R3, R15, 0x1f, RZ ;  /* 0x0000001f0f037819 */ /* 0x000fc800000006ff */
[----:B------:R-:W3:Y:S02]  /*5010*/  SYNCS.PHASECHK.TRANS64.TRYWAIT P0, [UR21+0x50], R3 ;  /* 0x00005003ff0075a7 */ /* 0x000ee40008001115 */
[----:B---3--:R-:W-:Y:S05]  /*5020*/  @!P0 BRA `(.L_x_85) ;  /* 0x0000004c00c08947 */ /* 0x008fea0003800000 */
.L_x_173:
[----:B------:R-:W4:Y:S02]  /*5030*/  SYNCS.PHASECHK.TRANS64.TRYWAIT P0, [UR21+0x58], R3 ;  /* 0x00005803ff0075a7 */ /* 0x000f240008001115 */
[----:B----4-:R-:W-:Y:S05]  /*5040*/  @!P0 BRA `(.L_x_86) ;  /* 0x0000004c00d08947 */ /* 0x010fea0003800000 */
.L_x_175:
[----:B------:R-:W4:Y:S02]  /*5050*/  SYNCS.PHASECHK.TRANS64.TRYWAIT P0, [UR21+0x60], R3 ;  /* 0x00006003ff0075a7 */ /* 0x000f240008001115 */
[----:B----4-:R-:W-:Y:S05]  /*5060*/  @!P0 BRA `(.L_x_87) ;  /* 0x0000004c00e08947 */ /* 0x010fea0003800000 */
.L_x_177:
[----:B---3--:R-:W-:-:S07]  /*5070*/  MOV R0, UR21 ;  /* 0x0000001500007c02 */ /* 0x008fce0008000f00 */
.L_x_88:
[----:B---3--:R-:W-:-:S04]  /*5080*/  SHF.L.U32 R3, R15, 0x1f, RZ ;  /* 0x0000001f0f037819 */ /* 0x008fc800000006ff */
[----:B------:R3:W4:Y:S03]  /*5090*/  SYNCS.PHASECHK.TRANS64.TRYWAIT P0, [R0+URZ+0x68], R3 ;  /* 0x00006803000075a7 */ /* 0x00072600080011ff */
[----:B----4-:R-:W-:Y:S05]  /*50a0*/  @!P0 NANOSLEEP.SYNCS 0x989680 ;  /* 0x009896800000895d */ /* 0x010fea0003900000 */
[----:B------:R-:W4:Y:S02]  /*50b0*/  @!P0 SYNCS.PHASECHK.TRANS64 P0, [R0+URZ+0x68], R3 ;  /* 0x00006803000085a7 */ /* 0x000f2400080010ff */
[----:B-12-4-:R-:W-:Y:S05]  /*50c0*/  @P0 EXIT ;  /* 0x000000000000094d */ /* 0x016fea0003800000 */
[----:B------:R-:W-:Y:S05]  /*50d0*/  BRA `(.L_x_88) ;  /* 0xfffffffc00e87947 */ /* 0x000fea000383ffff */
.L_x_73:
[----:B------:R-:W-:-:S06]  /*50e0*/  UISETP.GE.AND UP0, UPT, UR17, 0x4, UPT ;  /* 0x000000041100788c */ /* 0x000fcc000bf06270 */
[----:B------:R-:W-:-:S13]  /*50f0*/  PLOP3.LUT P0, PT, PT, PT, UP0, 0x80, 0x8 ;  /* 0x000000000008781c */ /* 0x000fda0003f0f008 */
[----:B-1----:R-:W-:Y:S05]  /*5100*/  @!P0 EXIT ;  /* 0x000000000000894d */ /* 0x002fea0003800000 */
[----:B------:R-:W1:Y:S08]  /*5110*/  S2UR UR4, SR_CgaCtaId ;  /* 0x00000000000479c3 */ /* 0x000e700000008800 */
[----:B------:R-:W-:Y:S01]  /*5120*/  BAR.SYNC.DEFER_BLOCKING 0x6, 0xa0 ;  /* 0x0182800000007b1d */ /* 0x000fe20000010000 */
[C---:B------:R-:W-:Y:S01]  /*5130*/  IMAD.SHL.U32 R5, R94.reuse, 0x40, RZ ;  /* 0x000000405e057824 */ /* 0x040fe200078e00ff */
[C---:B------:R-:W-:Y:S01]  /*5140*/  R2P PR, R94.reuse, 0x6 ;  /* 0x000000065e007804 */ /* 0x040fe20000000000 */
[C---:B------:R-:W-:Y:S01]  /*5150*/  IMAD.SHL.U32 R2, R94.reuse, 0x8, RZ ;  /* 0x000000085e027824 */ /* 0x040fe200078e00ff */
[----:B------:R-:W-:Y:S01]  /*5160*/  CS2R R88, SRZ ;  /* 0x0000000000587805 */ /* 0x000fe2000001ff00 */
[----:B------:R-:W-:Y:S01]  /*5170*/  IMAD.U32 R37, R94, 0x10000, RZ ;  /* 0x000100005e257824 */ /* 0x000fe200078e00ff */
[----:B------:R-:W-:-:S02]  /*5180*/  UMOV UR44, 0x400 ;  /* 0x00000400002c7882 */ /* 0x000fc40000000000 */
[----:B------:R-:W2:Y:S01]  /*5190*/  LDC.64 R78, c[0x0][0x8b0] ;  /* 0x00022c00ff4e7b82 */ /* 0x000ea20000000a00 */
[C---:B------:R-:W-:Y:S01]  /*51a0*/  LOP3.LUT R3, R5.reuse, 0x1c0, RZ, 0xc0, !PT ;  /* 0x000001c005037812 */ /* 0x040fe200078ec0ff */
[----:B------:R-:W-:Y:S01]  /*51b0*/  IMAD.SHL.U32 R80, R94, 0x20, RZ ;  /* 0x000000205e507824 */ /* 0x000fe200078e00ff */
[----:B------:R-:W-:Y:S01]  /*51c0*/  LOP3.LUT R5, R5, 0x200, RZ, 0xc0, !PT ;  /* 0x0000020005057812 */ /* 0x000fe200078ec0ff */
[----:B------:R-:W-:Y:S01]  /*51d0*/  IMAD.MOV.U32 R92, RZ, RZ, 0x20 ;  /* 0x00000020ff5c7424 */ /* 0x000fe200078e00ff */
[----:B------:R-:W-:Y:S01]  /*51e0*/  LOP3.LUT R2, R3, 0x38, R2, 0xf8, !PT ;  /* 0x0000003803027812 */ /* 0x000fe200078ef802 */
[----:B------:R-:W-:Y:S01]  /*51f0*/  IMAD.MOV.U32 R91, RZ, RZ, 0x1 ;  /* 0x00000001ff5b7424 */ /* 0x000fe200078e00ff */
[----:B------:R-:W-:Y:S01]  /*5200*/  SHF.R.U32.HI R3, RZ, 0x1, R94 ;  /* 0x00000001ff037819 */ /* 0x000fe2000001165e */
[----:B------:R-:W3:Y:S01]  /*5210*/  LDC.64 R76, c[0x0][0x8a8] ;  /* 0x00022a00ff4c7b82 */ /* 0x000ee20000000a00 */
[----:B------:R-:W-:Y:S01]  /*5220*/  LOP3.LUT R37, R37, 0x600000, RZ, 0xc0, !PT ;  /* 0x0060000025257812 */ /* 0x000fe200078ec0ff */
[----:B------:R-:W-:Y:S01]  /*5230*/  IMAD.MOV.U32 R36, RZ, RZ, RZ ;  /* 0x000000ffff247224 */ /* 0x000fe200078e00ff */
[----:B------:R-:W-:Y:S01]  /*5240*/  LOP3.LUT R80, R5, 0xc00, R80, 0xf8, !PT ;  /* 0x00000c0005507812 */ /* 0x000fe200078ef850 */
[----:B------:R-:W-:Y:S01]  /*5250*/  IMAD.MOV.U32 R90, RZ, RZ, RZ ;  /* 0x000000ffff5a7224 */ /* 0x000fe200078e00ff */
[----:B------:R-:W-:Y:S01]  /*5260*/  LOP3.LUT R3, R2, 0x8, R3, 0x78, !PT ;  /* 0x0000000802037812 */ /* 0x000fe200078e7803 */
[----:B------:R-:W4:Y:S01]  /*5270*/  LDCU UR59, c[0x0][0x370] ;  /* 0x00006e00ff3b77ac */ /* 0x000f220008000800 */
[----:B------:R-:W-:-:S02]  /*5280*/  SEL R93, R92, 0xffffffe0, !P2 ;  /* 0xffffffe05c5d7807 */ /* 0x000fc40005000000 */
[----:B------:R-:W-:Y:S01]  /*5290*/  LOP3.LUT R80, R80, R3, RZ, 0xfc, !PT ;  /* 0x0000000350507212 */ /* 0x000fe200078efcff */
[----:B-1----:R-:W-:Y:S01]  /*52a0*/  ULEA UR44, UR4, UR44, 0x18 ;  /* 0x0000002c042c7291 */ /* 0x002fe2000f8ec0ff */
[----:B------:R-:W-:Y:S01]  /*52b0*/  LOP3.LUT R94, R94, 0x60, RZ, 0xc0, !PT ;  /* 0x000000605e5e7812 */ /* 0x000fe200078ec0ff */
[----:B------:R-:W1:Y:S01]  /*52c0*/  LDCU UR43, c[0x0][0xb0c] ;  /* 0x00016180ff2b77ac */ /* 0x000e620008000800 */
[----:B------:R-:W-:Y:S01]  /*52d0*/  SEL R92, R92, 0xffffffe0, !P1 ;  /* 0xffffffe05c5c7807 */ /* 0x000fe20004800000 */
[----:B------:R-:W-:Y:S01]  /*52e0*/  UIADD3 UR4, UPT, UPT, UR44, 0x400, URZ ;  /* 0x000004002c047890 */ /* 0x000fe2000fffe0ff */
[----:B------:R-:W1:Y:S04]  /*52f0*/  LDCU UR39, c[0x0][0xb30] ;  /* 0x00016600ff2777ac */ /* 0x000e680008000800 */
[----:B------:R-:W4:Y:S01]  /*5300*/  LDS R0, [UR44+0x130] ;  /* 0x0001302cff007984 */ /* 0x000f220008000800 */
[----:B------:R-:W-:Y:S01]  /*5310*/  IMAD.U32 R86, RZ, RZ, UR4 ;  /* 0x00000004ff567e24 */ /* 0x000fe2000f8e00ff */
[----:B------:R-:W1:Y:S01]  /*5320*/  LDCU.64 UR56, c[0x0][0x888] ;  /* 0x00011100ff3877ac */ /* 0x000e620008000a00 */
[----:B------:R-:W1:Y:S01]  /*5330*/  LDCU.64 UR40, c[0x0][0xb28] ;  /* 0x00016500ff2877ac */ /* 0x000e620008000a00 */
[----:B------:R-:W1:Y:S01]  /*5340*/  LDCU.64 UR62, c[0x0][0x890] ;  /* 0x00011200ff3e77ac */ /* 0x000e620008000a00 */
[----:B------:R-:W1:Y:S01]  /*5350*/  LDCU.128 UR52, c[0x0][0xb10] ;  /* 0x00016200ff3477ac */ /* 0x000e620008000c00 */
[----:B------:R-:W1:Y:S01]  /*5360*/  LDCU UR58, c[0x0][0x374] ;  /* 0x00006e80ff3a77ac */ /* 0x000e620008000800 */
[----:B------:R-:W-:Y:S01]  /*5370*/  UMOV UR47, URZ ;  /* 0x000000ff002f7c82 */ /* 0x000fe20008000000 */
[----:B------:R-:W-:Y:S01]  /*5380*/  UMOV UR46, URZ ;  /* 0x000000ff002e7c82 */ /* 0x000fe20008000000 */
[----:B-1234-:R-:W-:-:S07]  /*5390*/  IMAD.IADD R37, R0, 0x1, R37 ;  /* 0x0000000100257824 */ /* 0x01efce00078e0225 */
.L_x_132:
[C---:B------:R-:W-:Y:S02]  /*53a0*/  LEA R3, R88.reuse, UR44, 0x3 ;  /* 0x0000002c58037c11 */ /* 0x040fe4000f8e18ff */
[----:B------:R-:W-:Y:S02]  /*53b0*/  SHF.L.U32 R0, R89, 0x1f, RZ ;  /* 0x0000001f59007819 */ /* 0x000fe400000006ff */
[----:B------:R-:W-:Y:S02]  /*53c0*/  LEA R5, R88, UR44, 0x4 ;  /* 0x0000002c58057c11 */ /* 0x000fe4000f8e20ff */
[----:B-1----:R-:W1:Y:S02]  /*53d0*/  SYNCS.PHASECHK.TRANS64.TRYWAIT P0, [R3+URZ+0x80], R0 ;  /* 0x00008000030075a7 */ /* 0x002e6400080011ff */
[----:B-1----:R-:W-:Y:S05]  /*53e0*/  @!P0 BRA `(.L_x_89) ;  /* 0x0000004c00188947 */ /* 0x002fea0003800000 */
.L_x_178:
[----:B------:R-:W2:Y:S01]  /*53f0*/  LDS.128 R4, [R5+0x110] ;  /* 0x0001100005047984 */ /* 0x000ea20000000c00 */
        /* <DEDUP_REMOVED lines=10> */
[----:B------:R-:W-:Y:S01]  /*54a0*/  PLOP3.LUT P0, PT, PT, PT, UP1, 0x80, 0x8 ;  /* 0x000000000008781c */ /* 0x000fe20003f0f018 */
[----:B------:R-:W-:Y:S11]  /*54b0*/  UP2UR UR61, UPR, URZ, 0x2 ;  /* 0x00000002ff3d7883 */ /* 0x000ff60008000000 */
[----:B------:R-:W-:Y:S01]  /*54c0*/  @!UPT UIADD3 URZ, UPT, UPT, URZ, URZ, URZ ;  /* 0x000000fffffff290 */ /* 0x000fe2000fffe0ff */
[----:B-1----:R-:W-:Y:S02]  /*54d0*/  @P0 SHF.R.U32.HI R0, RZ, 0x10, R5 ;  /* 0x00000010ff000819 */ /* 0x002fe40000011605 */
        /* <DEDUP_REMOVED lines=12> */
[----:B------:R-:W2:Y:S01]  /*55a0*/  LDCU UR12, c[0x0][0xb20] ;  /* 0x00016400ff0c77ac */ /* 0x000ea20008000800 */
[----:B------:R-:W-:Y:S02]  /*55b0*/  UIMAD.WIDE.U32 UR4, UR58, UR55, URZ ;  /* 0x000000373a0472a5 */ /* 0x000fe4000f8e00ff */
[----:B------:R-:W-:Y:S02]  /*55c0*/  UIMAD.WIDE.U32 UR6, UR59, UR52, URZ ;  /* 0x000000343b0672a5 */ /* 0x000fe4000f8e00ff */
[----:B------:R-:W-:Y:S02]  /*55d0*/  UISETP.NE.AND UP0, UPT, UR54, 0x1, UPT ;  /* 0x000000013600788c */ /* 0x000fe4000bf05270 */
[----:B------:R-:W-:Y:S02]  /*55e0*/  UIMAD.WIDE.U32 UR8, UR37, UR55, URZ ;  /* 0x00000037250872a5 */ /* 0x000fe4000f8e00ff */
[----:B------:R-:W-:Y:S02]  /*55f0*/  UIMAD.WIDE.U32 UR10, UR38, UR52, URZ ;  /* 0x00000034260a72a5 */ /* 0x000fe4000f8e00ff */
[----:B------:R-:W-:Y:S02]  /*5600*/  UISETP.NE.AND UP1, UPT, UR43, 0x1, UPT ;  /* 0x000000012b00788c */ /* 0x000fe4000bf25270 */
[----:B------:R-:W-:Y:S01]  /*5610*/  UISETP.NE.AND UP2, UPT, UR42, 0x1, UPT ;  /* 0x000000012a00788c */ /* 0x000fe2000bf45270 */
[----:B------:R-:W-:Y:S02]  /*5620*/  UMOV UR4, UR5 ;  /* 0x0000000500047c82 */ /* 0x000fe40008000000 */
[----:B--2---:R-:W-:Y:S03]  /*5630*/  USHF.R.U32.HI UR5, URZ, UR12, UR4 ;  /* 0x0000000cff057299 */ /* 0x004fe60008011604 */
[----:B------:R-:W-:Y:S02]  /*5640*/  UMOV UR4, UR7 ;  /* 0x0000000700047c82 */ /* 0x000fe40008000000 */
[----:B------:R-:W-:Y:S02]  /*5650*/  USHF.R.U32.HI UR7, URZ, UR53, UR4 ;  /* 0x00000035ff077299 */ /* 0x000fe40008011604 */
[----:B------:R-:W-:Y:S02]  /*5660*/  USEL UR4, UR58, UR5, !UP0 ;  /* 0x000000053a047287 */ /* 0x000fe4000c000000 */
[----:B------:R-:W-:Y:S01]  /*5670*/  USEL UR7, UR59, UR7, !UP1 ;  /* 0x000000073b077287 */ /* 0x000fe2000c800000 */
[----:B------:R-:W-:Y:S01]  /*5680*/  UMOV UR5, UR9 ;  /* 0x0000000900057c82 */ /* 0x000fe20008000000 */
[----:B------:R-:W-:Y:S02]  /*5690*/  UIMAD.WIDE.U32 UR8, UR4, UR40, URZ ;  /* 0x00000028040872a5 */ /* 0x000fe4000f8e00ff */
[----:B------:R-:W-:Y:S03]  /*56a0*/  USHF.R.U32.HI UR6, URZ, UR12, UR5 ;  /* 0x0000000cff067299 */ /* 0x000fe60008011605 */
[----:B------:R-:W-:Y:S01]  /*56b0*/  UMOV UR5, UR11 ;  /* 0x0000000b00057c82 */ /* 0x000fe20008000000 */
[----:B------:R-:W-:Y:S02]  /*56c0*/  UIMAD.WIDE.U32 UR10, UR7, UR40, URZ ;  /* 0x00000028070a72a5 */ /* 0x000fe4000f8e00ff */
[----:B------:R-:W-:Y:S02]  /*56d0*/  USHF.R.U32.HI UR12, URZ, UR53, UR5 ;  /* 0x00000035ff0c7299 */ /* 0x000fe40008011605 */
[----:B------:R-:W-:Y:S01]  /*56e0*/  USEL UR6, UR37, UR6, !UP0 ;  /* 0x0000000625067287 */ /* 0x000fe2000c000000 */
[----:B------:R-:W-:Y:S02]  /*56f0*/  UMOV UR5, UR9 ;  /* 0x0000000900057c82 */ /* 0x000fe40008000000 */
[----:B------:R-:W-:Y:S01]  /*5700*/  UMOV UR10, UR11 ;  /* 0x0000000b000a7c82 */ /* 0x000fe20008000000 */
[----:B------:R-:W-:Y:S02]  /*5710*/  @UP2 USHF.R.U32.HI UR4, URZ, UR41, UR5 ;  /* 0x00000029ff042299 */ /* 0x000fe40008011605 */
[----:B------:R-:W-:Y:S02]  /*5720*/  @UP2 USHF.R.U32.HI UR7, URZ, UR41, UR10 ;  /* 0x00000029ff072299 */ /* 0x000fe4000801160a */
[----:B------:R-:W-:Y:S02]  /*5730*/  UIMAD UR4, UR42, UR4, URZ ;  /* 0x000000042a0472a4 */ /* 0x000fe4000f8e02ff */
        /* <DEDUP_REMOVED lines=8> */
[----:B------:R-:W-:Y:S02]  /*57c0*/  USEL UR11, UR6, UR4, !UP2 ;  /* 0x00000004060b7287 */ /* 0x000fe4000d000000 */
[----:B------:R-:W-:Y:S02]  /*57d0*/  UIADD3 UR8, UPT, UPT, -UR5, URZ, URZ ;  /* 0x000000ff05087290 */ /* 0x000fe4000fffe1ff */
[----:B------:R-:W-:Y:S01]  /*57e0*/  UIADD3 UR10, UPT, UPT, -UR11, URZ, URZ ;  /* 0x000000ff0b0a7290 */ /* 0x000fe2000fffe1ff */
[----:B------:R-:W-:Y:S01]  /*57f0*/  @!UP0 UMOV UR4, UR9 ;  /* 0x0000000900048c82 */ /* 0x000fe20008000000 */
[----:B------:R-:W-:Y:S02]  /*5800*/  UIADD3 UR9, UPT, UPT, -UR6, URZ, URZ ;  /* 0x000000ff06097290 */ /* 0x000fe4000fffe1ff */
[----:B------:R-:W-:Y:S02]  /*5810*/  @!UP0 USHF.R.U32.HI UR4, URZ, UR41, UR4 ;  /* 0x00000029ff048299 */ /* 0x000fe40008011604 */
[----:B------:R-:W-:Y:S02]  /*5820*/  UIMAD UR10, UR42, UR10, UR6 ;  /* 0x0000000a2a0a72a4 */ /* 0x000fe4000f8e0206 */
[----:B------:R-:W-:Y:S04]  /*5830*/  @!UP0 USEL UR4, UR5, UR4, !UP2 ;  /* 0x0000000405048287 */ /* 0x000fe8000d000000 */
[----:B------:R-:W-:Y:S02]  /*5840*/  @!UP0 UIMAD UR10, UR7, UR10, UR4 ;  /* 0x0000000a070a82a4 */ /* 0x000fe4000f8e0204 */
[----:B------:R-:W-:Y:S02]  /*5850*/  @!UP0 UIADD3 UR11, UPT, UPT, UR11, -UR4, URZ ;  /* 0x800000040b0b8290 */ /* 0x000fe4000fffe0ff */
[----:B------:R-:W-:Y:S02]  /*5860*/  UIMAD UR7, UR43, UR8, UR38 ;  /* 0x000000082b0772a4 */ /* 0x000fe4000f8e0226 */
[----:B------:R-:W-:Y:S02]  /*5870*/  @!UP0 UIMAD UR6, UR11, UR42, UR5 ;  /* 0x0000002a0b0682a4 */ /* 0x000fe4000f8e0205 */
[----:B------:R-:W-:Y:S01]  /*5880*/  UIMAD UR4, UR54, UR9, UR37 ;  /* 0x00000009360472a4 */ /* 0x000fe2000f8e0225 */
[----:B------:R-:W-:Y:S02]  /*5890*/  @!UP0 UMOV UR5, UR10 ;  /* 0x0000000a00058c82 */ /* 0x000fe40008000000 */
[----:B------:R-:W-:Y:S02]  /*58a0*/  UIMAD UR38, UR5, UR43, UR7 ;  /* 0x0000002b052672a4 */ /* 0x000fe4000f8e0207 */
[----:B------:R-:W-:Y:S11]  /*58b0*/  UIMAD UR37, UR6, UR54, UR4 ;  /* 0x00000036062572a4 */ /* 0x000ff6000f8e0204 */
[----:B------:R-:W-:Y:S01]  /*58c0*/  @!UPT UIADD3 URZ, UPT, UPT, URZ, URZ, URZ ;  /* 0x000000fffffff290 */ /* 0x000fe2000fffe0ff */
.L_x_90:
[----:B------:R-:W-:Y:S01]  /*58d0*/  UISETP.NE.AND UP0, UPT, UR39, 0x1, UPT ;  /* 0x000000012700788c */ /* 0x000fe2000bf05270 */
[----:B------:R-:W-:Y:S01]  /*58e0*/  LOP3.LUT P0, RZ, R86, 0x3f0, RZ, 0xc0, !PT ;  /* 0x000003f056ff7812 */ /* 0x000fe2000780c0ff */
[----:B------:R-:W-:Y:S01]  /*58f0*/  USHF.L.U32 UR50, UR16, 0x6, URZ ;  /* 0x0000000610327899 */ /* 0x000fe200080006ff */
[----:B------:R-:W-:Y:S01]  /*5900*/  BSSY.RECONVERGENT B6, `(.L_x_91) ;  /* 0x0000034000067945 */ /* 0x000fe20003800200 */
[----:B------:R-:W-:Y:S01]  /*5910*/  USHF.L.U32 UR49, UR20, 0x8, URZ ;  /* 0x0000000814317899 */ /* 0x000fe200080006ff */
[----:B------:R-:W-:Y:S06]  /*5920*/  IADD3 R88, PT, PT, R88, 0x1, RZ ;  /* 0x0000000158587810 */ /* 0x000fec0007ffe0ff */
[----:B------:R-:W2:Y:S01]  /*5930*/  @!UP0 LDCU.128 UR12, c[0x0][0xb10] ;  /* 0x00016200ff0c87ac */ /* 0x000ea20008000c00 */
[----:B------:R-:W3:Y:S01]  /*5940*/  @!UP0 LDCU UR5, c[0x0][0xb0c] ;  /* 0x00016180ff0587ac */ /* 0x000ee20008000800 */
[----:B------:R-:W4:Y:S01]  /*5950*/  @!UP0 LDCU UR10, c[0x0][0xb20] ;  /* 0x00016400ff0a87ac */ /* 0x000f220008000800 */
[----:B--2---:R-:W-:Y:S02]  /*5960*/  UIMAD.WIDE.U32 UR8, UR38, UR12, URZ ;  /* 0x0000000c260872a5 */ /* 0x004fe4000f8e00ff */
[----:B------:R-:W-:Y:S02]  /*5970*/  UIMAD.WIDE.U32 UR6, UR37, UR15, URZ ;  /* 0x0000000f250672a5 */ /* 0x000fe4000f8e00ff */
[----:B------:R-:W-:Y:S03]  /*5980*/  @!UP0 UISETP.NE.AND UP1, UPT, UR14, 0x1, UPT ;  /* 0x000000010e00888c */ /* 0x000fe6000bf25270 */
[----:B------:R-:W-:Y:S01]  /*5990*/  @!UP0 UMOV UR4, UR9 ;  /* 0x0000000900048c82 */ /* 0x000fe20008000000 */
[----:B---3--:R-:W-:Y:S02]  /*59a0*/  @!UP0 UISETP.NE.AND UP2, UPT, UR5, 0x1, UPT ;  /* 0x000000010500888c */ /* 0x008fe4000bf45270 */
[----:B------:R-:W-:Y:S01]  /*59b0*/  @!UP0 USHF.R.U32.HI UR4, URZ, UR13, UR4 ;  /* 0x0000000dff048299 */ /* 0x000fe20008011604 */
[----:B------:R-:W-:Y:S02]  /*59c0*/  @!UP0 UMOV UR6, UR7 ;  /* 0x0000000700068c82 */ /* 0x000fe40008000000 */
[----:B----4-:R-:W-:Y:S02]  /*59d0*/  @!UP0 USHF.R.U32.HI UR6, URZ, UR10, UR6 ;  /* 0x0000000aff068299 */ /* 0x010fe40008011606 */
[----:B------:R-:W-:Y:S02]  /*59e0*/  @!UP0 USEL UR7, UR38, UR4, !UP2 ;  /* 0x0000000426078287 */ /* 0x000fe4000d000000 */
[----:B------:R-:W-:Y:S04]  /*59f0*/  @!UP0 USEL UR6, UR37, UR6, !UP1 ;  /* 0x0000000625068287 */ /* 0x000fe8000c800000 */
[----:B------:R-:W-:Y:S02]  /*5a00*/  @!UP0 UIADD3 UR4, UPT, UPT, -UR7, UR6, URZ ;  /* 0x0000000607048290 */ /* 0x000fe4000fffe1ff */
[----:B------:R-:W-:Y:S02]  /*5a10*/  @!UP0 UIADD3 UR6, UPT, UPT, UR7, -UR6, URZ ;  /* 0x8000000607068290 */ /* 0x000fe4000fffe0ff */
[----:B------:R-:W-:Y:S02]  /*5a20*/  @!UP0 UIMAD UR38, UR4, UR5, UR38 ;  /* 0x00000005042682a4 */ /* 0x000fe4000f8e0226 */
[----:B------:R-:W-:Y:S01]  /*5a30*/  @!UP0 UIMAD UR37, UR6, UR14, UR37 ;  /* 0x0000000e062582a4 */ /* 0x000fe2000f8e0225 */
[----:B------:R-:W-:Y:S11]  /*5a40*/  @!P0 BRA `(.L_x_92) ;  /* 0x00000000007c8947 */ /* 0x000ff60003800000 */
[----:B------:R-:W2:Y:S01]  /*5a50*/  LDCU.64 UR8, c[0x4][0x80] ;  /* 0x01001000ff0877ac */ /* 0x000ea20008000a00 */
[----:B------:R-:W-:Y:S01]  /*5a60*/  MOV R2, 0x0 ;  /* 0x0000000000027802 */ /* 0x000fe20000000f00 */
[----:B------:R-:W-:Y:S02]  /*5a70*/  HFMA2 R12, -RZ, RZ, 0, 5.9604644775390625e-08 ;  /* 0x00000001ff0c7431 */ /* 0x000fe400000001ff */
[----:B------:R-:W-:Y:S01]  /*5a80*/  IMAD.MOV.U32 R8, RZ, RZ, 0x70 ;  /* 0x00000070ff087424 */ /* 0x000fe200078e00ff */
[----:B------:R3:W4:Y:S01]  /*5a90*/  LDC.64 R14, c[0x4][R2] ;  /* 0x01000000020e7b82 */ /* 0x0007220000000a00 */
[----:B------:R-:W1:Y:S01]  /*5aa0*/  LDCU.64 UR6, c[0x4][0x88] ;  /* 0x01001100ff0677ac */ /* 0x000e620008000a00 */
[----:B------:R-:W-:Y:S01]  /*5ab0*/  IMAD.MOV.U32 R13, RZ, RZ, RZ ;  /* 0x000000ffff0d7224 */ /* 0x000fe200078e00ff */
[----:B------:R-:W1:Y:S01]  /*5ac0*/  LDCU.64 UR4, c[0x4][0x8] ;  /* 0x01000100ff0477ac */ /* 0x000e620008000a00 */
[----:B--2---:R-:W-:Y:S01]  /*5ad0*/  MOV R5, UR9 ;  /* 0x0000000900057c02 */ /* 0x004fe20008000f00 */
[----:B------:R-:W-:Y:S01]  /*5ae0*/  IMAD.U32 R4, RZ, RZ, UR8 ;  /* 0x00000008ff047e24 */ /* 0x000fe2000f8e00ff */
[----:B-1----:R-:W-:Y:S01]  /*5af0*/  MOV R7, UR7 ;  /* 0x0000000700077c02 */ /* 0x002fe20008000f00 */
[----:B------:R-:W-:Y:S01]  /*5b00*/  IMAD.U32 R6, RZ, RZ, UR6 ;  /* 0x00000006ff067e24 */ /* 0x000fe2000f8e00ff */
[----:B------:R-:W-:Y:S01]  /*5b10*/  MOV R11, UR5 ;  /* 0x00000005000b7c02 */ /* 0x000fe20008000f00 */
[----:B------:R-:W-:Y:S02]  /*5b20*/  IMAD.U32 R10, RZ, RZ, UR4 ;  /* 0x00000004ff0a7e24 */ /* 0x000fe4000f8e00ff */
[----:B------:R-:W-:Y:S07]  /*5b30*/  LEPC R20, `(.L_x_93) ;  /* 0x000000001014794e */ /* 0x000fee0000000000 */
[----:B---345:R-:W-:Y:S05]  /*5b40*/  CALL.ABS.NOINC R14 ;  /* 0x000000000e007343 */ /* 0x038fea0003c00000 */
.L_x_93:
[----:B------:R-:W1:Y:S01]  /*5b50*/  LDCU.64 UR8, c[0x4][0x80] ;  /* 0x01001000ff0877ac */ /* 0x000e620008000a00 */
[----:B------:R-:W2:Y:S01]  /*5b60*/  LDC.64 R2, c[0x4][R2] ;  /* 0x0100000002027b82 */ /* 0x000ea20000000a00 */
[----:B------:R-:W-:Y:S02]  /*5b70*/  HFMA2 R12, -RZ, RZ, 0, 5.9604644775390625e-08 ;  /* 0x00000001ff0c7431 */ /* 0x000fe400000001ff */
[----:B------:R-:W-:Y:S02]  /*5b80*/  IMAD.MOV.U32 R8, RZ, RZ, 0x70 ;  /* 0x00000070ff087424 */ /* 0x000fe400078e00ff */
[----:B------:R-:W-:Y:S01]  /*5b90*/  IMAD.MOV.U32 R13, RZ, RZ, RZ ;  /* 0x000000ffff0d7224 */ /* 0x000fe200078e00ff */
[----:B------:R-:W3:Y:S01]  /*5ba0*/  LDCU.64 UR6, c[0x4][0x88] ;  /* 0x01001100ff0677ac */ /* 0x000ee20008000a00 */
[----:B------:R-:W4:Y:S01]  /*5bb0*/  LDCU.64 UR4, c[0x4][0x8] ;  /* 0x01000100ff0477ac */ /* 0x000f220008000a00 */
[----:B-1----:R-:W-:Y:S02]  /*5bc0*/  MOV R4, UR8 ;  /* 0x0000000800047c02 */ /* 0x002fe40008000f00 */
[----:B------:R-:W-:Y:S02]  /*5bd0*/  MOV R5, UR9 ;  /* 0x0000000900057c02 */ /* 0x000fe40008000f00 */
[----:B---3--:R-:W-:Y:S01]  /*5be0*/  MOV R7, UR7 ;  /* 0x0000000700077c02 */ /* 0x008fe20008000f00 */
[----:B------:R-:W-:Y:S01]  /*5bf0*/  IMAD.U32 R6, RZ, RZ, UR6 ;  /* 0x00000006ff067e24 */ /* 0x000fe2000f8e00ff */
[----:B----4-:R-:W-:Y:S01]  /*5c00*/  MOV R11, UR5 ;  /* 0x00000005000b7c02 */ /* 0x010fe20008000f00 */
[----:B------:R-:W-:Y:S02]  /*5c10*/  IMAD.U32 R10, RZ, RZ, UR4 ;  /* 0x00000004ff0a7e24 */ /* 0x000fe4000f8e00ff */
[----:B------:R-:W-:Y:S07]  /*5c20*/  LEPC R20, `(.L_x_92) ;  /* 0x000000001014794e */ /* 0x000fee0000000000 */
[----:B--2---:R-:W-:Y:S05]  /*5c30*/  CALL.ABS.NOINC R2 ;  /* 0x0000000002007343 */ /* 0x004fea0003c00000 */
.L_x_92:
[----:B------:R-:W-:Y:S05]  /*5c40*/  BSYNC.RECONVERGENT B6 ;  /* 0x0000000000067941 */ /* 0x000fea0003800200 */
.L_x_91:
[----:B------:R-:W-:Y:S01]  /*5c50*/  R2UR UR4, R85 ;  /* 0x00000000550472ca */ /* 0x000fe200000e0000 */
[----:B------:R-:W-:Y:S01]  /*5c60*/  UISETP.NE.U32.AND UP0, UPT, UR62, URZ, UPT ;  /* 0x000000ff3e00728c */ /* 0x000fe2000bf05070 */
[----:B------:R-:W-:Y:S02]  /*5c70*/  ISETP.NE.U32.AND P4, PT, R78, RZ, PT ;  /* 0x000000ff4e00720c */ /* 0x000fe40003f85070 */
[----:B------:R-:W-:Y:S01]  /*5c80*/  ISETP.NE.U32.AND P2, PT, RZ, UR56, PT ;  /* 0x00000038ff007c0c */ /* 0x000fe2000bf45070 */
[----:B------:R-:W-:Y:S01]  /*5c90*/  UISETP.NE.AND.EX UP1, UPT, UR63, URZ, UPT, UP0 ;  /* 0x000000ff3f00728c */ /* 0x000fe2000bf25300 */
[----:B------:R-:W-:Y:S01]  /*5ca0*/  ISETP.NE.AND.EX P4, PT, R79, RZ, PT, P4 ;  /* 0x000000ff4f00720c */ /* 0x000fe20003f85340 */
[----:B------:R-:W-:Y:S01]  /*5cb0*/  UPLOP3.LUT UP0, UPT, UPT, UPT, UPT, 0x40, 0x4 ;  /* 0x000000000004789c */ /* 0x000fe20003f0e870 */
[----:B------:R-:W-:Y:S05]  /*5cc0*/  ISETP.NE.AND.EX P2, PT, RZ, UR57, PT, P2 ;  /* 0x00000039ff007c0c */ /* 0x000fea000bf45320 */
[----:B------:R-:W-:Y:S06]  /*5cd0*/  UISETP.NE.AND UP2, UPT, UR4, URZ, UPT ;  /* 0x000000ff0400728c */ /* 0x000fec000bf45270 */
[----:B------:R-:W-:Y:S05]  /*5ce0*/  PLOP3.LUT P1, PT, PT, PT, UP2, 0x80, 0x8 ;  /* 0x000000000008781c */ /* 0x000fea0003f2f028 */
[----:B------:R-:W-:Y:S06]  /*5cf0*/  @UP2 UPLOP3.LUT UP0, UPT, UPT, UPT, UP1, 0x80, 0x8 ;  /* 0x000000000008289c */ /* 0x000fec0003f0f010 */
[----:B------:R-:W-:Y:S01]  /*5d00*/  PLOP3.LUT P0, PT, PT, PT, UP0, 0x80, 0x8 ;  /* 0x000000000008781c */ /* 0x000fe20003f0f008 */
[----:B------:R-:W-:Y:S01]  /*5d10*/  @!UPT UIADD3 URZ, UPT, UPT, URZ, URZ, URZ ;  /* 0x000000fffffff290 */ /* 0x000fe2000fffe0ff */
[----:B------:R-:W-:Y:S11]  /*5d20*/  BRA.U !UP1, `(.L_x_94) ;  /* 0x00000001093c7547 */ /* 0x000ff6000b800000 */
[----:B------:R-:W-:Y:S01]  /*5d30*/  UISETP.NE.U32.AND UP0, UPT, UR56, URZ, UPT ;  /* 0x000000ff3800728c */ /* 0x000fe2000bf05070 */
[----:B-1----:R-:W-:Y:S01]  /*5d40*/  HFMA2 R0, -RZ, RZ, 0, 5.9604644775390625e-08 ;  /* 0x00000001ff007431 */ /* 0x002fe200000001ff */
[----:B------:R-:W1:Y:S01]  /*5d50*/  LDCU.64 UR8, c[0x0][0x358] ;  /* 0x00006b00ff0877ac */ /* 0x000e620008000a00 */
[----:B------:R-:W-:Y:S01]  /*5d60*/  IMAD.MOV.U32 R81, RZ, RZ, 0x1 ;  /* 0x00000001ff517424 */ /* 0x000fe200078e00ff */
[----:B------:R-:W-:Y:S06]  /*5d70*/  UISETP.NE.AND.EX UP0, UPT, UR57, URZ, UPT, UP0 ;  /* 0x000000ff3900728c */ /* 0x000fec000bf05300 */
[----:B------:R-:W-:Y:S05]  /*5d80*/  PLOP3.LUT P3, PT, PT, PT, UP0, 0x80, 0x8 ;  /* 0x000000000008781c */ /* 0x000fea0003f6f008 */
[----:B------:R-:W2:Y:S01]  /*5d90*/  @UP0 LDCU.64 UR4, c[0x0][0x888] ;  /* 0x00011100ff0407ac */ /* 0x000ea20008000a00 */
[----:B------:R-:W-:Y:S07]  /*5da0*/  @UP0 UIMAD UR6, UR36, UR62, URZ ;  /* 0x0000003e240602a4 */ /* 0x000fee000f8e02ff */
[----:B------:R-:W-:Y:S01]  /*5db0*/  @!P3 PRMT R81, R0, 0x7610, R81 ;  /* 0x000076100051b816 */ /* 0x000fe20000000051 */
[----:B--2---:R-:W-:Y:S06]  /*5dc0*/  @UP0 UIMAD.WIDE UR4, UR6, 0x4, UR4 ;  /* 0x00000004060408a5 */ /* 0x004fec000f8e0204 */
[----:B------:R-:W-:Y:S01]  /*5dd0*/  IMAD.U32 R2, RZ, RZ, UR4 ;  /* 0x00000004ff027e24 */ /* 0x000fe2000f8e00ff */
[----:B------:R-:W-:Y:S04]  /*5de0*/  MOV R3, UR5 ;  /* 0x0000000500037c02 */ /* 0x000fe80008000f00 */
[----:B------:R-:W2:Y:S01]  /*5df0*/  @!UP0 LDCU UR4, c[0x0][0x880] ;  /* 0x00011000ff0487ac */ /* 0x000ea20008000800 */
[----:B-1---5:R3:W5:Y:S02]  /*5e00*/  @P3 LDG.E R41, desc[UR8][R2.64] ;  /* 0x0000000802293981 */ /* 0x022764000c1e1900 */
[----:B--23--:R-:W-:Y:S02]  /*5e10*/  @!P3 IMAD.U32 R41, RZ, RZ, UR4 ;  /* 0x00000004ff29be24 */ /* 0x00cfe4000f8e00ff */
.L_x_94:
[----:B------:R-:W-:Y:S05]  /*5e20*/  @!P4 BRA `(.L_x_95) ;  /* 0x000000000024c947 */ /* 0x000fea0003800000 */
[----:B------:R-:W-:Y:S01]  /*5e30*/  ISETP.NE.U32.AND P3, PT, R76, RZ, PT ;  /* 0x000000ff4c00720c */ /* 0x000fe20003f65070 */
[----:B------:R-:W2:Y:S03]  /*5e40*/  LDCU.64 UR4, c[0x0][0x358] ;  /* 0x00006b00ff0477ac */ /* 0x000ea60008000a00 */
[----:B------:R-:W-:Y:S11]  /*5e50*/  ISETP.NE.AND.EX P3, PT, R77, RZ, PT, P3 ;  /* 0x000000ff4d00720c */ /* 0x000ff60003f65330 */
[----:B------:R-:W-:Y:S02]  /*5e60*/  @!UPT UIADD3 URZ, UPT, UPT, URZ, URZ, URZ ;  /* 0x000000fffffff290 */ /* 0x000fe4000fffe0ff */
[----:B------:R-:W3:Y:S01]  /*5e70*/  @P3 LDC.64 R2, c[0x0][0x8a8] ;  /* 0x00022a00ff023b82 */ /* 0x000ee20000000a00 */
[----:B-1----:R-:W-:Y:S04]  /*5e80*/  @P3 IMAD R0, R78, UR36, RZ ;  /* 0x000000244e003c24 */ /* 0x002fe8000f8e02ff */
[----:B---3--:R-:W-:Y:S05]  /*5e90*/  @P3 IMAD.WIDE R2, R0, 0x4, R2 ;  /* 0x0000000400023825 */ /* 0x008fea00078e0202 */
[----:B--2--5:R2:W5:Y:S02]  /*5ea0*/  @P3 LDG.E R38, desc[UR4][R2.64] ;  /* 0x0000000402263981 */ /* 0x024564000c1e1900 */
[----:B--2---:R-:W3:Y:S02]  /*5eb0*/  @!P3 LDC R38, c[0x0][0x8a0] ;  /* 0x00022800ff26bb82 */ /* 0x004ee40000000800 */
.L_x_95:
[----:B-----5:R-:W-:Y:S01]  /*5ec0*/  FSETP.NEU.AND P3, PT, R41, RZ, PT ;  /* 0x000000ff2900720b */ /* 0x020fe20003f6d000 */
[----:B------:R-:W-:Y:S01]  /*5ed0*/  IMAD.SHL.U32 R47, R80, 0x2, RZ ;  /* 0x00000002502f7824 */ /* 0x000fe200078e00ff */
[----:B------:R-:W-:Y:S01]  /*5ee0*/  SEL R5, RZ, 0xffffffff, P2 ;  /* 0xffffffffff057807 */ /* 0x000fe20001000000 */
[----:B------:R-:W-:Y:S01]  /*5ef0*/  BSSY B1, `(.L_x_96) ;  /* 0x0000044000017945 */ /* 0x000fe20003800000 */
[----:B------:R-:W-:Y:S01]  /*5f00*/  @P1 LOP3.LUT P2, RZ, R81, 0xff, RZ, 0xc0, !PT ;  /* 0x000000ff51ff1812 */ /* 0x000fe2000784c0ff */
[----:B------:R-:W-:Y:S01]  /*5f10*/  VIADD R97, R47, UR44 ;  /* 0x0000002c2f617c36 */ /* 0x000fe20008000000 */
[----:B------:R-:W-:Y:S01]  /*5f20*/  @P1 SEL R2, RZ, 0xffffffff, P3 ;  /* 0xffffffffff021807 */ /* 0x000fe20001800000 */
[----:B------:R-:W-:Y:S01]  /*5f30*/  IMAD.MOV.U32 R60, RZ, RZ, 0x1 ;  /* 0x00000001ff3c7424 */ /* 0x000fe200078e00ff */
[----:B------:R-:W-:Y:S01]  /*5f40*/  LOP3.LUT R91, R91, 0x1, RZ, 0x3c, !PT ;  /* 0x000000015b5b7812 */ /* 0x000fe200078e3cff */
[----:B------:R-:W-:Y:S01]  /*5f50*/  IMAD.MOV.U32 R46, RZ, RZ, RZ ;  /* 0x000000ffff2e7224 */ /* 0x000fe200078e00ff */
[----:B------:R-:W-:Y:S02]  /*5f60*/  @P0 SEL R2, R5, R2, !P2 ;  /* 0x0000000205020207 */ /* 0x000fe40005000000 */
[----:B------:R-:W-:Y:S02]  /*5f70*/  CS2R R74, SRZ ;  /* 0x00000000004a7805 */ /* 0x000fe4000001ff00 */
[----:B------:R-:W-:Y:S02]  /*5f80*/  LEA R98, R36, UR44, 0x3 ;  /* 0x0000002c24627c11 */ /* 0x000fe4000f8e18ff */
[----:B------:R-:W-:Y:S02]  /*5f90*/  CS2R R72, SRZ ;  /* 0x0000000000487805 */ /* 0x000fe4000001ff00 */
[----:B------:R-:W-:Y:S02]  /*5fa0*/  @P1 LOP3.LUT R2, R2, 0x1, RZ, 0xc0, !PT ;  /* 0x0000000102021812 */ /* 0x000fe400078ec0ff */
[----:B------:R-:W-:Y:S02]  /*5fb0*/  CS2R R66, SRZ ;  /* 0x0000000000427805 */ /* 0x000fe4000001ff00 */
[----:B------:R-:W-:Y:S02]  /*5fc0*/  SHF.L.U32 R3, R90, 0x1f, RZ ;  /* 0x0000001f5a037819 */ /* 0x000fe400000006ff */
[----:B------:R-:W-:Y:S02]  /*5fd0*/  CS2R R64, SRZ ;  /* 0x0000000000407805 */ /* 0x000fe4000001ff00 */
[----:B------:R-:W-:Y:S02]  /*5fe0*/  ISETP.NE.U32.OR P6, PT, R2, 0x1, !P1 ;  /* 0x000000010200780c */ /* 0x000fe40004fc5470 */
[----:B------:R-:W-:Y:S02]  /*5ff0*/  CS2R R58, SRZ ;  /* 0x00000000003a7805 */ /* 0x000fe4000001ff00 */
[----:B------:R-:W-:Y:S02]  /*6000*/  PLOP3.LUT P2, PT, PT, PT, UP1, 0x80, 0x8 ;  /* 0x000000000008781c */ /* 0x000fe40003f4f018 */
[----:B------:R-:W-:Y:S02]  /*6010*/  CS2R R56, SRZ ;  /* 0x0000000000387805 */ /* 0x000fe4000001ff00 */
[----:B------:R-:W-:Y:S02]  /*6020*/  LEA.HI R39, R36, R36, RZ, 0x1 ;  /* 0x0000002424277211 */ /* 0x000fe400078f08ff */
[----:B------:R-:W-:Y:S02]  /*6030*/  CS2R R50, SRZ ;  /* 0x0000000000327805 */ /* 0x000fe4000001ff00 */
[----:B------:R-:W-:Y:S02]  /*6040*/  LOP3.LUT P4, R87, R81, 0xff, RZ, 0xc0, !PT ;  /* 0x000000ff51577812 */ /* 0x000fe4000788c0ff */
[----:B------:R-:W-:Y:S02]  /*6050*/  CS2R R48, SRZ ;  /* 0x0000000000307805 */ /* 0x000fe4000001ff00 */
[----:B------:R-:W-:Y:S01]  /*6060*/  SEL R2, RZ, 0xffffffff, P3 ;  /* 0xffffffffff027807 */ /* 0x000fe20001800000 */
[C---:B-1----:R-:W-:Y:S01]  /*6070*/  IMAD.SHL.U32 R0, R39.reuse, 0x80, RZ ;  /* 0x0000008027007824 */ /* 0x042fe200078e00ff */
[----:B------:R-:W-:Y:S01]  /*6080*/  LOP3.LUT R39, R39, 0xffe, RZ, 0xc0, !PT ;  /* 0x00000ffe27277812 */ /* 0x000fe200078ec0ff */
[----:B------:R-:W-:Y:S01]  /*6090*/  VIADD R99, R97, 0x400 ;  /* 0x0000040061637836 */ /* 0x000fe20000000000 */
[----:B------:R-:W-:Y:S01]  /*60a0*/  P2R R95, PR, RZ, 0x40 ;  /* 0x00000040ff5f7803 */ /* 0x000fe20000000000 */
[----:B------:R-:W-:Y:S01]  /*60b0*/  IMAD.IADD R96, R92, 0x1, R97 ;  /* 0x000000015c607824 */ /* 0x000fe200078e0261 */
[----:B------:R-:W-:Y:S01]  /*60c0*/  @P6 SHF.L.U32 R4, R91, 0x1f, RZ ;  /* 0x0000001f5b046819 */ /* 0x000fe200000006ff */
[----:B------:R-:W-:Y:S01]  /*60d0*/  IMAD.IADD R39, R36, 0x1, -R39 ;  /* 0x0000000124277824 */ /* 0x000fe200078e0a27 */
[----:B------:R-:W-:Y:S02]  /*60e0*/  @P2 SEL R2, R5, R2, !P4 ;  /* 0x0000000205022207 */ /* 0x000fe40006000000 */
[----:B------:R-:W1:Y:S01]  /*60f0*/  @P6 SYNCS.PHASECHK.TRANS64.TRYWAIT P1, [UR44+0x30], R4 ;  /* 0x00003004ff0065a7 */ /* 0x000e62000802112c */
[----:B------:R-:W-:Y:S02]  /*6100*/  LOP3.LUT R0, R0, 0xffffff00, RZ, 0xc0, !PT ;  /* 0xffffff0000007812 */ /* 0x000fe400078ec0ff */
[----:B------:R-:W-:Y:S03]  /*6110*/  LOP3.LUT R2, R2, 0x1, RZ, 0xc0, !PT ;  /* 0x0000000102027812 */ /* 0x000fe600078ec0ff */
[----:B------:R-:W-:Y:S01]  /*6120*/  IMAD.IADD R0, R37, 0x1, R0 ;  /* 0x0000000125007824 */ /* 0x000fe200078e0200 */
[----:B------:R-:W-:Y:S03]  /*6130*/  ISETP.NE.U32.AND P5, PT, R2, 0x1, PT ;  /* 0x000000010200780c */ /* 0x000fe60003fa5070 */
[----:B------:R-:W-:Y:S01]  /*6140*/  IMAD R39, R39, 0x100000, R0 ;  /* 0x0010000027277824 */ /* 0x000fe200078e0200 */
[----:B------:R-:W-:Y:S01]  /*6150*/  P2R R61, PR, RZ, 0x20 ;  /* 0x00000020ff3d7803 */ /* 0x000fe20000000000 */
[----:B------:R2:W4:Y:S01]  /*6160*/  SYNCS.PHASECHK.TRANS64.TRYWAIT P0, [R98+URZ+0xa0], R3 ;  /* 0x0000a003620075a7 */ /* 0x00052200080011ff */
[----:B-1----:R-:W-:Y:S01]  /*6170*/  @P6 SEL R60, RZ, 0x1, !P1 ;  /* 0x00000001ff3c6807 */ /* 0x002fe20004800000 */
[----:B--2---:R-:W-:Y:S06]  /*6180*/  @!P6 BRA `(.L_x_97) ;  /* 0x000000000068e947 */ /* 0x004fec0003800000 */
[C---:B------:R-:W-:Y:S01]  /*6190*/  @P5 IMAD R5, R93.reuse, 0x2, R99 ;  /* 0x000000025d055824 */ /* 0x040fe200078e0263 */
[----:B------:R-:W-:Y:S01]  /*61a0*/  ISETP.NE.AND P1, PT, R60, RZ, PT ;  /* 0x000000ff3c00720c */ /* 0x000fe20003f25270 */
[----:B------:R-:W-:Y:S01]  /*61b0*/  @P5 IMAD R2, R93, 0x2, R97 ;  /* 0x000000025d025824 */ /* 0x000fe200078e0261 */
[----:B------:R-:W-:Y:S01]  /*61c0*/  BSSY B0, `(.L_x_98) ;  /* 0x000000e000007945 */ /* 0x000fe20003800000 */
[----:B------:R-:W-:Y:S01]  /*61d0*/  IMAD.MOV.U32 R74, RZ, RZ, RZ ;  /* 0x000000ffff4a7224 */ /* 0x000fe200078e00ff */
[----:B------:R-:W-:Y:S01]  /*61e0*/  CS2R R66, SRZ ;  /* 0x0000000000427805 */ /* 0x000fe2000001ff00 */
[----:B------:R-:W-:Y:S01]  /*61f0*/  @P5 IMAD.IADD R4, R92, 0x1, R5 ;  /* 0x000000015c045824 */ /* 0x000fe200078e0205 */
[----:B------:R-:W-:Y:S02]  /*6200*/  CS2R R64, SRZ ;  /* 0x0000000000407805 */ /* 0x000fe4000001ff00 */
[----:B------:R-:W-:Y:S02]  /*6210*/  CS2R R72, SRZ ;  /* 0x0000000000487805 */ /* 0x000fe4000001ff00 */
[----:B------:R-:W-:Y:S02]  /*6220*/  CS2R R50, SRZ ;  /* 0x0000000000327805 */ /* 0x000fe4000001ff00 */
[----:B------:R-:W-:Y:S02]  /*6230*/  CS2R R48, SRZ ;  /* 0x0000000000307805 */ /* 0x000fe4000001ff00 */
[----:B------:R-:W-:Y:S02]  /*6240*/  CS2R R58, SRZ ;  /* 0x00000000003a7805 */ /* 0x000fe4000001ff00 */
[----:B------:R-:W-:Y:S01]  /*6250*/  CS2R R56, SRZ ;  /* 0x0000000000387805 */ /* 0x000fe2000001ff00 */
[----:B------:R-:W-:Y:S06]  /*6260*/  @P1 BRA `(.L_x_99) ;  /* 0x00000000000c1947 */ /* 0x000fec0003800000 */
[----:B------:R-:W-:Y:S04]  /*6270*/  SHF.L.U32 R5, R91, 0x1f, RZ ;  /* 0x0000001f5b057819 */ /* 0x000fe800000006ff */
[----:B------:R-:W1:Y:S02]  /*6280*/  SYNCS.PHASECHK.TRANS64.TRYWAIT P1, [UR44+0x30], R5 ;  /* 0x00003005ff0075a7 */ /* 0x000e64000802112c */
[----:B-1----:R-:W-:Y:S05]  /*6290*/  @!P1 BRA `(.L_x_100) ;  /* 0x0000003c00809947 */ /* 0x002fea0003800000 */
.L_x_99:
[----:B------:R-:W-:Y:S05]  /*62a0*/  BSYNC B0 ;  /* 0x0000000000007941 */ /* 0x000fea0003800000 */
.L_x_98:
[----:B------:R-:W-:Y:S01]  /*62b0*/  ISETP.NE.AND P1, PT, R61, RZ, PT ;  /* 0x000000ff3d00720c */ /* 0x000fe20003f25270 */
[----:B------:R-:W-:Y:S11]  /*62c0*/  HFMA2 R46, -RZ, RZ, 0, 5.9604644775390625e-08 ;  /* 0x00000001ff2e7431 */ /* 0x000ff600000001ff */
[----:B------:R-:W-:Y:S01]  /*62d0*/  @!UPT UIADD3 URZ, UPT, UPT, URZ, URZ, URZ ;  /* 0x000000fffffff290 */ /* 0x000fe2000fffe0ff */
[----:B------:R-:W-:Y:S05]  /*62e0*/  @P1 WARPSYNC.ALL ;  /* 0x0000000000001948 */ /* 0x000fea0003800000 */
[----:B------:R2:W1:Y:S04]  /*62f0*/  @P1 LDSM.16.M88.4 R64, [R2+0x400] ;  /* 0x000400000240183b */ /* 0x0004680000000200 */
[----:B------:R2:W1:Y:S04]  /*6300*/  @P1 LDSM.16.M88.4 R72, [R4] ;  /* 0x000000000448183b */ /* 0x0004680000000200 */
[----:B------:R2:W1:Y:S04]  /*6310*/  @P1 LDSM.16.M88.4 R48, [R47+UR44+0x400] ;  /* 0x0004002c2f30183b */ /* 0x0004680008000200 */
[----:B------:R2:W1:Y:S02]  /*6320*/  @P1 LDSM.16.M88.4 R56, [R96+0x400] ;  /* 0x000400006038183b */ /* 0x0004640000000200 */
.L_x_97:
[----:B------:R-:W-:Y:S05]  /*6330*/  BSYNC B1 ;  /* 0x0000000000017941 */ /* 0x000fea0003800000 */
.L_x_96:
[----:B-1----:R-:W-:Y:S04]  /*6340*/  SHF.R.U32.HI R5, RZ, 0x15, R39 ;  /* 0x00000015ff057819 */ /* 0x002fe80000011627 */
[----:B------:R-:W-:Y:S01]  /*6350*/  LOP3.LUT P1, RZ, R5, 0x3, R82, 0x48, !PT ;  /* 0x0000000305ff7812 */ /* 0x000fe20007824852 */
[----:B------:R-:W-:Y:S01]  /*6360*/  @!UPT UIADD3 URZ, UPT, UPT, URZ, URZ, URZ ;  /* 0x000000fffffff290 */ /* 0x000fe2000fffe0ff */
[----:B----4-:R-:W-:Y:S11]  /*6370*/  @P0 BRA `(.L_x_101) ;  /* 0x0000000000080947 */ /* 0x010ff60003800000 */
[----:B------:R-:W1:Y:S02]  /*6380*/  SYNCS.PHASECHK.TRANS64.TRYWAIT P0, [R98+URZ+0xa0], R3 ;  /* 0x0000a003620075a7 */ /* 0x000e6400080011ff */
[----:B-1----:R-:W-:Y:S05]  /*6390*/  @!P0 BRA `(.L_x_102) ;  /* 0x0000003c00588947 */ /* 0x002fea0003800000 */
.L_x_101:
[----:B------:R-:W-:Y:S05]  /*63a0*/  @!P1 BRA `(.L_x_103) ;  /* 0x0000000000409947 */ /* 0x000fea0003800000 */
[----:B------:R-:W4:Y:S01]  /*63b0*/  LDCU.64 UR8, c[0x4][0x70] ;  /* 0x01000e00ff0877ac */ /* 0x000f220008000a00 */
[----:B-1----:R-:W-:Y:S01]  /*63c0*/  MOV R3, 0x0 ;  /* 0x0000000000037802 */ /* 0x002fe20000000f00 */
[----:B------:R-:W-:Y:S02]  /*63d0*/  HFMA2 R12, -RZ, RZ, 0, 5.9604644775390625e-08 ;  /* 0x00000001ff0c7431 */ /* 0x000fe400000001ff */
[----:B------:R-:W-:Y:S02]  /*63e0*/  IMAD.MOV.U32 R8, RZ, RZ, 0x192 ;  /* 0x00000192ff087424 */ /* 0x000fe400078e00ff */
[----:B------:R-:W-:Y:S01]  /*63f0*/  IMAD.MOV.U32 R13, RZ, RZ, RZ ;  /* 0x000000ffff0d7224 */ /* 0x000fe200078e00ff */
[----:B------:R-:W1:Y:S01]  /*6400*/  LDCU.64 UR6, c[0x4][0x78] ;  /* 0x01000f00ff0677ac */ /* 0x000e620008000a00 */
[----:B--2---:R-:W2:Y:S01]  /*6410*/  LDC.64 R2, c[0x4][R3] ;  /* 0x0100000003027b82 */ /* 0x004ea20000000a00 */
[----:B------:R-:W5:Y:S01]  /*6420*/  LDCU.64 UR4, c[0x4][0x10] ;  /* 0x01000200ff0477ac */ /* 0x000f620008000a00 */
[----:B----4-:R-:W-:Y:S01]  /*6430*/  MOV R5, UR9 ;  /* 0x0000000900057c02 */ /* 0x010fe20008000f00 */
[----:B------:R-:W-:Y:S01]  /*6440*/  IMAD.U32 R4, RZ, RZ, UR8 ;  /* 0x00000008ff047e24 */ /* 0x000fe2000f8e00ff */
[----:B-1----:R-:W-:Y:S01]  /*6450*/  MOV R7, UR7 ;  /* 0x0000000700077c02 */ /* 0x002fe20008000f00 */
[----:B------:R-:W-:Y:S01]  /*6460*/  IMAD.U32 R6, RZ, RZ, UR6 ;  /* 0x00000006ff067e24 */ /* 0x000fe2000f8e00ff */
[----:B-----5:R-:W-:Y:S01]  /*6470*/  MOV R11, UR5 ;  /* 0x00000005000b7c02 */ /* 0x020fe20008000f00 */
[----:B------:R-:W-:Y:S02]  /*6480*/  IMAD.U32 R10, RZ, RZ, UR4 ;  /* 0x00000004ff0a7e24 */ /* 0x000fe4000f8e00ff */
[----:B------:R-:W-:Y:S07]  /*6490*/  LEPC R20, `(.L_x_103) ;  /* 0x000000001014794e */ /* 0x000fee0000000000 */
[----:B--23--:R-:W-:Y:S05]  /*64a0*/  CALL.ABS.NOINC R2 ;  /* 0x0000000002007343 */ /* 0x00cfea0003c00000 */
.L_x_103:
[C---:B------:R-:W-:Y:S01]  /*64b0*/  SHF.L.U32 R40, R48.reuse, 0x10, RZ ;  /* 0x0000001030287819 */ /* 0x040fe200000006ff */
[----:B------:R-:W-:Y:S05]  /*64c0*/  WARPSYNC.ALL ;  /* 0x0000000000007948 */ /* 0x000fea0003800000 */
[----:B------:R-:W-:Y:S01]  /*64d0*/  R2UR UR4, R39 ;  /* 0x00000000270472ca */ /* 0x000fe200000e0000 */
[----:B------:R-:W-:Y:S01]  /*64e0*/  BSSY.RECONVERGENT B0, `(.L_x_104) ;  /* 0x000008b000007945 */ /* 0x000fe20003800200 */
[----:B------:R-:W-:Y:S02]  /*64f0*/  LOP3.LUT R43, R48, 0xffff0000, RZ, 0xc0, !PT ;  /* 0xffff0000302b7812 */ /* 0x000fe400078ec0ff */
[----:B------:R-:W-:Y:S02]  /*6500*/  SHF.L.U32 R42, R49, 0x10, RZ ;  /* 0x00000010312a7819 */ /* 0x000fe400000006ff */
[----:B------:R-:W-:Y:S02]  /*6510*/  SHF.L.U32 R45, R51, 0x10, RZ ;  /* 0x00000010332d7819 */ /* 0x000fe400000006ff */
[----:B------:R-:W-:Y:S02]  /*6520*/  SHF.L.U32 R62, R93, 0x1, RZ ;  /* 0x000000015d3e7819 */ /* 0x000fe400000006ff */
[----:B------:R-:W-:Y:S02]  /*6530*/  ISETP.NE.AND P0, PT, R94, RZ, PT ;  /* 0x000000ff5e00720c */ /* 0x000fe40003f05270 */
[----:B------:R-:W-:Y:S01]  /*6540*/  IADD3 R99, PT, PT, R99, R62, RZ ;  /* 0x0000003e63637210 */ /* 0x000fe20007ffe0ff */
[----:B--2---:R-:W3:Y:S03]  /*6550*/  LDTM.16dp256bit.x8 R4, tmem[UR4] ;  /* 0x00000004000479ee */ /* 0x004ee600081a0000 */
[----:B------:R-:W-:Y:S01]  /*6560*/  IADD3 R100, PT, PT, R92, R99, RZ ;  /* 0x000000635c647210 */ /* 0x000fe20007ffe0ff */
[C---:B---3--:R-:W-:Y:S01]  /*6570*/  FMUL R0, R38.reuse, R4 ;  /* 0x0000000426007220 */ /* 0x048fe20000400000 */
[C---:B------:R-:W-:Y:S01]  /*6580*/  FMUL R2, R38.reuse, R5 ;  /* 0x0000000526027220 */ /* 0x040fe20000400000 */
[C---:B-1----:R-:W-:Y:S01]  /*6590*/  FMUL R3, R38.reuse, R6 ;  /* 0x0000000626037220 */ /* 0x042fe20000400000 */
[----:B------:R-:W-:Y:S01]  /*65a0*/  FMUL R7, R38, R7 ;  /* 0x0000000726077220 */ /* 0x000fe20000400000 */
[----:B------:R-:W-:Y:S01]  /*65b0*/  FFMA R0, R41, R40, R0 ;  /* 0x0000002829007223 */ /* 0x000fe20000000000 */
[----:B------:R-:W-:Y:S01]  /*65c0*/  LOP3.LUT R40, R49, 0xffff0000, RZ, 0xc0, !PT ;  /* 0xffff000031287812 */ /* 0x000fe200078ec0ff */
[C---:B------:R-:W-:Y:S01]  /*65d0*/  FFMA R2, R41.reuse, R43, R2 ;  /* 0x0000002b29027223 */ /* 0x040fe20000000002 */
[C---:B------:R-:W-:Y:S01]  /*65e0*/  SHF.L.U32 R43, R50.reuse, 0x10, RZ ;  /* 0x00000010322b7819 */ /* 0x040fe200000006ff */
[C---:B------:R-:W-:Y:S01]  /*65f0*/  FFMA R3, R41.reuse, R42, R3 ;  /* 0x0000002a29037223 */ /* 0x040fe20000000003 */
[----:B------:R-:W-:Y:S01]  /*6600*/  LOP3.LUT R42, R50, 0xffff0000, RZ, 0xc0, !PT ;  /* 0xffff0000322a7812 */ /* 0x000fe200078ec0ff */
[----:B------:R-:W-:Y:S01]  /*6610*/  FMUL R4, R38, R8 ;  /* 0x0000000826047220 */ /* 0x000fe20000400000 */
[----:B------:R-:W-:Y:S01]  /*6620*/  F2FP.BF16.F32.PACK_AB R52, R2, R0 ;  /* 0x000000000234723e */ /* 0x000fe200000010ff */
[----:B------:R-:W-:Y:S01]  /*6630*/  FFMA R7, R41, R40, R7 ;  /* 0x0000002829077223 */ /* 0x000fe20000000007 */
[----:B------:R-:W-:Y:S01]  /*6640*/  LOP3.LUT R40, R51, 0xffff0000, RZ, 0xc0, !PT ;  /* 0xffff000033287812 */ /* 0x000fe200078ec0ff */
[C---:B------:R-:W-:Y:S01]  /*6650*/  FMUL R5, R38.reuse, R9 ;  /* 0x0000000926057220 */ /* 0x040fe20000400000 */
[C---:B------:R-:W-:Y:S01]  /*6660*/  FMUL R6, R38.reuse, R10 ;  /* 0x0000000a26067220 */ /* 0x040fe20000400000 */
[----:B------:R-:W-:Y:S01]  /*6670*/  FMUL R11, R38, R11 ;  /* 0x0000000b260b7220 */ /* 0x000fe20000400000 */
[----:B------:R-:W-:Y:S01]  /*6680*/  F2FP.BF16.F32.PACK_AB R53, R7, R3 ;  /* 0x000000030735723e */ /* 0x000fe200000010ff */
[C---:B------:R-:W-:Y:S01]  /*6690*/  FFMA R4, R41.reuse, R43, R4 ;  /* 0x0000002b29047223 */ /* 0x040fe20000000004 */
[C---:B------:R-:W-:Y:S01]  /*66a0*/  SHF.L.U32 R43, R56.reuse, 0x10, RZ ;  /* 0x00000010382b7819 */ /* 0x040fe200000006ff */
[----:B------:R-:W-:Y:S01]  /*66b0*/  FFMA R5, R41, R42, R5 ;  /* 0x0000002a29057223 */ /* 0x000fe20000000005 */
[----:B------:R-:W-:Y:S01]  /*66c0*/  LOP3.LUT R42, R57, 0xffff0000, RZ, 0xc0, !PT ;  /* 0xffff0000392a7812 */ /* 0x000fe200078ec0ff */
[----:B------:R-:W-:Y:S01]  /*66d0*/  FFMA R6, R41, R45, R6 ;  /* 0x0000002d29067223 */ /* 0x000fe20000000006 */
[----:B------:R-:W-:Y:S01]  /*66e0*/  SHF.L.U32 R45, R57, 0x10, RZ ;  /* 0x00000010392d7819 */ /* 0x000fe200000006ff */
[----:B------:R-:W-:Y:S01]  /*66f0*/  FFMA R11, R41, R40, R11 ;  /* 0x00000028290b7223 */ /* 0x000fe2000000000b */
[----:B------:R-:W-:Y:S01]  /*6700*/  LOP3.LUT R40, R56, 0xffff0000, RZ, 0xc0, !PT ;  /* 0xffff000038287812 */ /* 0x000fe200078ec0ff */
[C---:B------:R-:W-:Y:S01]  /*6710*/  FMUL R8, R38.reuse, R12 ;  /* 0x0000000c26087220 */ /* 0x040fe20000400000 */
[----:B------:R-:W-:Y:S01]  /*6720*/  F2FP.BF16.F32.PACK_AB R54, R5, R4 ;  /* 0x000000040536723e */ /* 0x000fe200000010ff */
[C---:B------:R-:W-:Y:S01]  /*6730*/  FMUL R9, R38.reuse, R13 ;  /* 0x0000000d26097220 */ /* 0x040fe20000400000 */
[----:B------:R-:W-:Y:S01]  /*6740*/  F2FP.BF16.F32.PACK_AB R55, R11, R6 ;  /* 0x000000060b37723e */ /* 0x000fe200000010ff */
[C---:B------:R-:W-:Y:S01]  /*6750*/  FMUL R10, R38.reuse, R14 ;  /* 0x0000000e260a7220 */ /* 0x040fe20000400000 */
[----:B------:R-:W-:Y:S01]  /*6760*/  FMUL R15, R38, R15 ;  /* 0x0000000f260f7220 */ /* 0x000fe20000400000 */
[----:B------:R-:W-:Y:S01]  /*6770*/  FFMA R8, R41, R43, R8 ;  /* 0x0000002b29087223 */ /* 0x000fe20000000008 */
[----:B------:R-:W-:Y:S01]  /*6780*/  SHF.L.U32 R43, R59, 0x10, RZ ;  /* 0x000000103b2b7819 */ /* 0x000fe200000006ff */
[C---:B------:R-:W-:Y:S01]  /*6790*/  FFMA R9, R41.reuse, R40, R9 ;  /* 0x0000002829097223 */ /* 0x040fe20000000009 */
[C---:B------:R-:W-:Y:S01]  /*67a0*/  SHF.L.U32 R40, R58.reuse, 0x10, RZ ;  /* 0x000000103a287819 */ /* 0x040fe200000006ff */
        /* <DEDUP_REMOVED lines=8> */
[----:B------:R-:W-:Y:S01]  /*6830*/  FMUL R14, R38, R18 ;  /* 0x00000012260e7220 */ /* 0x000fe20000400000 */
[----:B------:R-:W-:Y:S01]  /*6840*/  FFMA R12, R41, R40, R12 ;  /* 0x00000028290c7223 */ /* 0x000fe2000000000c */
[----:B------:R-:W-:Y:S01]  /*6850*/  LOP3.LUT R40, R59, 0xffff0000, RZ, 0xc0, !PT ;  /* 0xffff00003b287812 */ /* 0x000fe200078ec0ff */
[C---:B------:R-:W-:Y:S01]  /*6860*/  FFMA R13, R41.reuse, R42, R13 ;  /* 0x0000002a290d7223 */ /* 0x040fe2000000000d */
[----:B------:R-:W-:Y:S01]  /*6870*/  LOP3.LUT R42, R64, 0xffff0000, RZ, 0xc0, !PT ;  /* 0xffff0000402a7812 */ /* 0x000fe200078ec0ff */
[----:B------:R-:W-:Y:S01]  /*6880*/  FMUL R19, R38, R19 ;  /* 0x0000001326137220 */ /* 0x000fe20000400000 */
[----:B------:R-:W-:Y:S01]  /*6890*/  FFMA R14, R41, R43, R14 ;  /* 0x0000002b290e7223 */ /* 0x000fe2000000000e */
[----:B------:R-:W-:Y:S01]  /*68a0*/  SHF.L.U32 R43, R64, 0x10, RZ ;  /* 0x00000010402b7819 */ /* 0x000fe200000006ff */
[C---:B------:R-:W-:Y:S01]  /*68b0*/  FMUL R16, R38.reuse, R20 ;  /* 0x0000001426107220 */ /* 0x040fe20000400000 */
        /* <DEDUP_REMOVED lines=19> */
[----:B------:R1:W-:Y:S01]  /*69f0*/  STSM.16.M88.4 [R97+0x400], R52 ;  /* 0x0004003461007844 */ /* 0x0003e20000000200 */
[C---:B------:R-:W-:Y:S01]  /*6a00*/  FMUL R22, R38.reuse, R26 ;  /* 0x0000001a26167220 */ /* 0x040fe20000400000 */
[----:B------:R-:W-:Y:S01]  /*6a10*/  FMUL R27, R38, R27 ;  /* 0x0000001b261b7220 */ /* 0x000fe20000400000 */
[----:B------:R-:W-:Y:S01]  /*6a20*/  FFMA R20, R41, R43, R20 ;  /* 0x0000002b29147223 */ /* 0x000fe20000000014 */
[----:B------:R-:W-:Y:S01]  /*6a30*/  SHF.L.U32 R43, R73, 0x10, RZ ;  /* 0x00000010492b7819 */ /* 0x000fe200000006ff */
[C---:B------:R-:W-:Y:S01]  /*6a40*/  FFMA R21, R41.reuse, R40, R21 ;  /* 0x0000002829157223 */ /* 0x040fe20000000015 */
[C---:B------:R-:W-:Y:S02]  /*6a50*/  SHF.L.U32 R40, R72.reuse, 0x10, RZ ;  /* 0x0000001048287819 */ /* 0x040fe400000006ff */
[----:B------:R1:W-:Y:S01]  /*6a60*/  STSM.16.M88.4 [R96+0x400], R68 ;  /* 0x0004004460007844 */ /* 0x0003e20000000200 */
[----:B------:R-:W-:Y:S01]  /*6a70*/  FFMA R22, R41, R45, R22 ;  /* 0x0000002d29167223 */ /* 0x000fe20000000016 */
[----:B------:R-:W-:Y:S01]  /*6a80*/  SHF.L.U32 R45, R75, 0x10, RZ ;  /* 0x000000104b2d7819 */ /* 0x000fe200000006ff */
[C---:B------:R-:W-:Y:S01]  /*6a90*/  FFMA R27, R41.reuse, R42, R27 ;  /* 0x0000002a291b7223 */ /* 0x040fe2000000001b */
[----:B------:R-:W-:Y:S01]  /*6aa0*/  LOP3.LUT R42, R72, 0xffff0000, RZ, 0xc0, !PT ;  /* 0xffff0000482a7812 */ /* 0x000fe200078ec0ff */
[C---:B------:R-:W-:Y:S01]  /*6ab0*/  FMUL R24, R38.reuse, R28 ;  /* 0x0000001c26187220 */ /* 0x040fe20000400000 */
[C---:B------:R-:W-:Y:S01]  /*6ac0*/  FMUL R25, R38.reuse, R29 ;  /* 0x0000001d26197220 */ /* 0x040fe20000400000 */
[C---:B------:R-:W-:Y:S01]  /*6ad0*/  FMUL R26, R38.reuse, R30 ;  /* 0x0000001e261a7220 */ /* 0x040fe20000400000 */
[----:B------:R-:W-:Y:S01]  /*6ae0*/  FMUL R31, R38, R31 ;  /* 0x0000001f261f7220 */ /* 0x000fe20000400000 */
[----:B------:R-:W-:Y:S01]  /*6af0*/  FFMA R24, R41, R40, R24 ;  /* 0x0000002829187223 */ /* 0x000fe20000000018 */
[----:B------:R-:W-:Y:S01]  /*6b00*/  LOP3.LUT R40, R73, 0xffff0000, RZ, 0xc0, !PT ;  /* 0xffff000049287812 */ /* 0x000fe200078ec0ff */
[C---:B------:R-:W-:Y:S01]  /*6b10*/  FFMA R25, R41.reuse, R42, R25 ;  /* 0x0000002a29197223 */ /* 0x040fe20000000019 */
[C---:B------:R-:W-:Y:S01]  /*6b20*/  FFMA R26, R41.reuse, R43, R26 ;  /* 0x0000002b291a7223 */ /* 0x040fe2000000001a */
[----:B------:R-:W-:Y:S01]  /*6b30*/  SHF.L.U32 R43, R74, 0x10, RZ ;  /* 0x000000104a2b7819 */ /* 0x000fe200000006ff */
[----:B------:R-:W-:Y:S01]  /*6b40*/  FMUL R28, R38, R32 ;  /* 0x00000020261c7220 */ /* 0x000fe20000400000 */
[----:B------:R-:W-:Y:S01]  /*6b50*/  LOP3.LUT R42, R74, 0xffff0000, RZ, 0xc0, !PT ;  /* 0xffff00004a2a7812 */ /* 0x000fe200078ec0ff */
[----:B------:R-:W-:Y:S01]  /*6b60*/  FFMA R31, R41, R40, R31 ;  /* 0x00000028291f7223 */ /* 0x000fe2000000001f */
[C---:B------:R-:W-:Y:S01]  /*6b70*/  FMUL R29, R38.reuse, R33 ;  /* 0x00000021261d7220 */ /* 0x040fe20000400000 */
[C---:B------:R-:W-:Y:S01]  /*6b80*/  FMUL R30, R38.reuse, R34 ;  /* 0x00000022261e7220 */ /* 0x040fe20000400000 */
[----:B------:R-:W-:Y:S01]  /*6b90*/  LOP3.LUT R40, R75, 0xffff0000, RZ, 0xc0, !PT ;  /* 0xffff00004b287812 */ /* 0x000fe200078ec0ff */
[----:B------:R-:W-:Y:S01]  /*6ba0*/  FMUL R35, R38, R35 ;  /* 0x0000002326237220 */ /* 0x000fe20000400000 */
[C---:B------:R-:W-:Y:S01]  /*6bb0*/  FFMA R28, R41.reuse, R43, R28 ;  /* 0x0000002b291c7223 */ /* 0x040fe2000000001c */
[C---:B------:R-:W-:Y:S01]  /*6bc0*/  FFMA R29, R41.reuse, R42, R29 ;  /* 0x0000002a291d7223 */ /* 0x040fe2000000001d */
[C---:B------:R-:W-:Y:S01]  /*6bd0*/  FFMA R30, R41.reuse, R45, R30 ;  /* 0x0000002d291e7223 */ /* 0x040fe2000000001e */
[----:B------:R-:W-:Y:S01]  /*6be0*/  FFMA R35, R41, R40, R35 ;  /* 0x0000002829237223 */ /* 0x000fe20000000023 */
[----:B------:R-:W-:Y:S02]  /*6bf0*/  F2FP.BF16.F32.PACK_AB R106, R21, R20 ;  /* 0x00000014156a723e */ /* 0x000fe400000010ff */
[----:B------:R-:W-:Y:S02]  /*6c00*/  F2FP.BF16.F32.PACK_AB R107, R27, R22 ;  /* 0x000000161b6b723e */ /* 0x000fe400000010ff */
[----:B------:R-:W-:Y:S02]  /*6c10*/  F2FP.BF16.F32.PACK_AB R108, R25, R24 ;  /* 0x00000018196c723e */ /* 0x000fe400000010ff */
[----:B------:R-:W-:Y:S01]  /*6c20*/  F2FP.BF16.F32.PACK_AB R109, R31, R26 ;  /* 0x0000001a1f6d723e */ /* 0x000fe200000010ff */
[----:B------:R1:W-:Y:S01]  /*6c30*/  STSM.16.M88.4 [R99], R104 ;  /* 0x0000006863007844 */ /* 0x0003e20000000200 */
[----:B------:R-:W-:Y:S02]  /*6c40*/  F2FP.BF16.F32.PACK_AB R110, R29, R28 ;  /* 0x0000001c1d6e723e */ /* 0x000fe400000010ff */
[----:B------:R-:W-:Y:S05]  /*6c50*/  F2FP.BF16.F32.PACK_AB R111, R35, R30 ;  /* 0x0000001e236f723e */ /* 0x000fea00000010ff */
[----:B------:R1:W-:Y:S01]  /*6c60*/  STSM.16.M88.4 [R100], R108 ;  /* 0x0000006c64007844 */ /* 0x0003e20000000200 */
[----:B------:R-:W-:Y:S01]  /*6c70*/  @!PT LDS RZ, [RZ] ;  /* 0x00000000fffff984 */ /* 0x000fe20000000800 */
[----:B------:R-:W-:Y:S01]  /*6c80*/  @!PT LDS RZ, [RZ] ;  /* 0x00000000fffff984 */ /* 0x000fe20000000800 */
[----:B------:R-:W-:Y:S01]  /*6c90*/  @!PT LDS RZ, [RZ] ;  /* 0x00000000fffff984 */ /* 0x000fe20000000800 */
[----:B------:R-:W-:Y:S01]  /*6ca0*/  @!PT LDS RZ, [RZ] ;  /* 0x00000000fffff984 */ /* 0x000fe20000000800 */
[----:B------:R2:W-:Y:S07]  /*6cb0*/  MEMBAR.ALL.CTA ;  /* 0x0000000000007992 */ /* 0x0005ee0000008000 */
[----:B--2---:R-:W2:Y:S02]  /*6cc0*/  FENCE.VIEW.ASYNC.S ;  /* 0x00000000000073c6 */ /* 0x004ea40000000000 */
[----:B--2---:R-:W-:Y:S06]  /*6cd0*/  BAR.SYNC.DEFER_BLOCKING 0x1, 0x80 ;  /* 0x0042000000007b1d */ /* 0x004fec0000010000 */
[----:B------:R-:W-:Y:S05]  /*6ce0*/  @P0 BRA `(.L_x_105) ;  /* 0x0000000000280947 */ /* 0x000fea0003800000 */
[----:B------:R-:W2:Y:S01]  /*6cf0*/  LDCU.64 UR6, c[0x0][0x348] ;  /* 0x00006900ff0677ac */ /* 0x000ea20008000a00 */
[----:B------:R-:W-:Y:S01]  /*6d00*/  UIADD3 UR4, UPT, UPT, UR44, 0x400, URZ ;  /* 0x000004002c047890 */ /* 0x000fe2000fffe0ff */
[----:B------:R-:W-:Y:S05]  /*6d10*/  UMOV UR51, UR36 ;  /* 0x0000002400337c82 */ /* 0x000fea0008000000 */
[----:B------:R-:W-:Y:S04]  /*6d20*/  MOV R86, UR4 ;  /* 0x0000000400567c02 */ /* 0x000fe80008000f00 */
[----:B------:R-:W-:Y:S01]  /*6d30*/  R2UR UR48, R86 ;  /* 0x00000000563072ca */ /* 0x000fe200000e0000 */
[----:B--2---:R-:W-:Y:S04]  /*6d40*/  UIADD3 UR4, UP0, UPT, UR6, 0x680, URZ ;  /* 0x0000068006047890 */ /* 0x004fe8000ff1e0ff */
[----:B------:R-:W-:Y:S09]  /*6d50*/  UIADD3.X UR5, UPT, UPT, URZ, UR7, URZ, UP0, !UPT ;  /* 0x00000007ff057290 */ /* 0x000ff200087fe4ff */
[----:B------:R2:W-:Y:S01]  /*6d60*/  UTMASTG.3D [UR48], [UR4] ;  /* 0x00000030040073b5 */ /* 0x0005e20008010000 */
[----:B------:R0:W-:Y:S01]  /*6d70*/  UTMACMDFLUSH ;  /* 0x00000000000079b7 */ /* 0x0001e20000000000 */
[----:B--2---:R-:W-:Y:S04]  /*6d80*/  DEPBAR.LE SB0, 0x1 ;  /* 0x000080400000791a */ /* 0x004fe80000000000 */
.L_x_105:
[----:B------:R-:W-:Y:S05]  /*6d90*/  BSYNC.RECONVERGENT B0 ;  /* 0x0000000000007941 */ /* 0x000fea0003800200 */
.L_x_104:
[----:B------:R-:W-:Y:S01]  /*6da0*/  BAR.SYNC.DEFER_BLOCKING 0x1, 0x80 ;  /* 0x0042000000007b1d */ /* 0x000fe20000010000 */
[----:B------:R-:W-:Y:S01]  /*6db0*/  ISETP.NE.AND P1, PT, R95, RZ, PT ;  /* 0x000000ff5f00720c */ /* 0x000fe20003f25270 */
[----:B------:R-:W-:Y:S01]  /*6dc0*/  UISETP.NE.AND UP0, UPT, UR47, URZ, UPT ;  /* 0x000000ff2f00728c */ /* 0x000fe2000bf05270 */
[----:B------:R-:W-:Y:S11]  /*6dd0*/  LEA R3, R46, UR44, 0x3 ;  /* 0x0000002c2e037c11 */ /* 0x000ff6000f8e18ff */
[----:B------:R-:W-:Y:S01]  /*6de0*/  @P1 SHF.L.U32 R4, R91, 0x1f, RZ ;  /* 0x0000001f5b041819 */ /* 0x000fe200000006ff */
[----:B------:R-:W-:Y:S06]  /*6df0*/  BRA.U !UP0, `(.L_x_106) ;  /* 0x0000000108247547 */ /* 0x000fec000b800000 */
[----:B------:R-:W2:Y:S01]  /*6e00*/  S2R R0, SR_CgaCtaId ;  /* 0x0000000000007919 */ /* 0x000ea20000008800 */
[----:B------:R-:W-:Y:S01]  /*6e10*/  IMAD.U32 R2, RZ, RZ, UR46 ;  /* 0x0000002eff027e24 */ /* 0x000fe2000f8e00ff */
[----:B------:R-:W-:Y:S04]  /*6e20*/  UIADD3 UR4, UPT, UPT, UR46, 0x1, URZ ;  /* 0x000000012e047890 */ /* 0x000fe8000fffe0ff */
[----:B------:R-:W-:Y:S01]  /*6e30*/  @P1 LEA R2, R2, UR44, 0x3 ;  /* 0x0000002c02021c11 */ /* 0x000fe2000f8e18ff */
[----:B------:R-:W-:Y:S04]  /*6e40*/  UISETP.NE.AND UP0, UPT, UR4, 0x4, UPT ;  /* 0x000000040400788c */ /* 0x000fe8000bf05270 */
[----:B------:R-:W-:Y:S01]  /*6e50*/  @P1 VIADD R5, R2, 0x50 ;  /* 0x0000005002051836 */ /* 0x000fe20000000000 */
[----:B------:R-:W-:Y:S04]  /*6e60*/  USEL UR46, UR4, URZ, UP0 ;  /* 0x000000ff042e7287 */ /* 0x000fe80008000000 */
[----:B--2---:R-:W-:Y:S04]  /*6e70*/  @P1 PRMT R0, R0, 0x654, R5 ;  /* 0x0000065400001816 */ /* 0x004fe80000000005 */
[----:B------:R2:W-:Y:S04]  /*6e80*/  @P1 SYNCS.ARRIVE.TRANS64.RED.A1T0 RZ, [R0+URZ], RZ ;  /* 0x000000ff00ff19a7 */ /* 0x0005e800081004ff */
.L_x_106:
[----:B------:R-:W3:Y:S01]  /*6e90*/  @P1 SYNCS.PHASECHK.TRANS64.TRYWAIT P0, [R3+URZ+0x30], R4 ;  /* 0x00003004030015a7 */ /* 0x000ee200080011ff */
[----:B------:R-:W-:Y:S01]  /*6ea0*/  BSSY B1, `(.L_x_107) ;  /* 0x0000017000017945 */ /* 0x000fe20003800000 */
[----:B---3--:R-:W-:Y:S03]  /*6eb0*/  @P1 SEL R60, RZ, 0x1, !P0 ;  /* 0x00000001ff3c1807 */ /* 0x008fe60004000000 */
[----:B------:R-:W-:Y:S05]  /*6ec0*/  @!P1 BRA `(.L_x_108) ;  /* 0x0000000000509947 */ /* 0x000fea0003800000 */
[----:B------:R-:W-:Y:S01]  /*6ed0*/  ISETP.NE.AND P1, PT, R61, RZ, PT ;  /* 0x000000ff3d00720c */ /* 0x000fe20003f25270 */
[----:B------:R-:W-:Y:S01]  /*6ee0*/  BSSY B0, `(.L_x_109) ;  /* 0x000000a000007945 */ /* 0x000fe20003800000 */
[----:B------:R-:W-:Y:S11]  /*6ef0*/  ISETP.NE.AND P0, PT, R60, RZ, PT ;  /* 0x000000ff3c00720c */ /* 0x000ff60003f05270 */
[----:B------:R-:W-:Y:S04]  /*6f00*/  @P1 IMAD R4, R46, 0x2000, R47 ;  /* 0x000020002e041824 */ /* 0x000fe800078e022f */
[----:B------:R-:W-:Y:S04]  /*6f10*/  @P1 VIADD R7, R4, UR44 ;  /* 0x0000002c04071c36 */ /* 0x000fe80008000000 */
[----:B------:R-:W-:Y:S01]  /*6f20*/  @P1 IMAD.IADD R2, R92, 0x1, R7 ;  /* 0x000000015c021824 */ /* 0x000fe200078e0207 */
[----:B------:R-:W-:Y:S01]  /*6f30*/  @P1 IADD3 R5, PT, PT, R62, R7, RZ ;  /* 0x000000073e051210 */ /* 0x000fe20007ffe0ff */
[----:B------:R-:W-:Y:S06]  /*6f40*/  @P0 BRA `(.L_x_110) ;  /* 0x00000000000c0947 */ /* 0x000fec0003800000 */
[----:B--2---:R-:W-:Y:S04]  /*6f50*/  SHF.L.U32 R0, R91, 0x1f, RZ ;  /* 0x0000001f5b007819 */ /* 0x004fe800000006ff */
[----:B------:R-:W2:Y:S02]  /*6f60*/  SYNCS.PHASECHK.TRANS64.TRYWAIT P0, [R3+URZ+0x30], R0 ;  /* 0x00003000030075a7 */ /* 0x000ea400080011ff */
[----:B--2---:R-:W-:Y:S05]  /*6f70*/  @!P0 BRA `(.L_x_111) ;  /* 0x0000003000748947 */ /* 0x004fea0003800000 */
.L_x_110:
[----:B------:R-:W-:Y:S05]  /*6f80*/  BSYNC B0 ;  /* 0x0000000000007941 */ /* 0x000fea0003800000 */
.L_x_109:
[----:B------:R-:W-:Y:S02]  /*6f90*/  ISETP.NE.AND P0, PT, R61, RZ, PT ;  /* 0x000000ff3d00720c */ /* 0x000fe40003f05270 */
[----:B------:R-:W-:Y:S11]  /*6fa0*/  IADD3 R46, PT, PT, R46, 0x1, RZ ;  /* 0x000000012e2e7810 */ /* 0x000ff60007ffe0ff */
[----:B--2---:R-:W-:Y:S01]  /*6fb0*/  @P0 IMAD.IADD R0, R92, 0x1, R5 ;  /* 0x000000015c000824 */ /* 0x004fe200078e0205 */
[----:B------:R-:W-:Y:S05]  /*6fc0*/  @P0 WARPSYNC.ALL ;  /* 0x0000000000000948 */ /* 0x000fea0003800000 */
[----:B------:R3:W4:Y:S04]  /*6fd0*/  @P0 LDSM.16.M88.4 R48, [R4+UR44+0x400] ;  /* 0x0004002c0430083b */ /* 0x0007280008000200 */
[----:B------:R3:W2:Y:S04]  /*6fe0*/  @P0 LDSM.16.M88.4 R56, [R2+0x400] ;  /* 0x000400000238083b */ /* 0x0006a80000000200 */
[----:B------:R3:W1:Y:S04]  /*6ff0*/  @P0 LDSM.16.M88.4 R64, [R5+0x400] ;  /* 0x000400000540083b */ /* 0x0006680000000200 */
[----:B------:R3:W1:Y:S02]  /*7000*/  @P0 LDSM.16.M88.4 R72, [R0+0x400] ;  /* 0x000400000048083b */ /* 0x0006640000000200 */
.L_x_108:
[----:B------:R-:W-:Y:S05]  /*7010*/  BSYNC B1 ;  /* 0x0000000000017941 */ /* 0x000fea0003800000 */
.L_x_107:
[----:B------:R-:W-:Y:S05]  /*7020*/  VIADD R3, R39, 0x40 ;  /* 0x0000004027037836 */ /* 0x000fea0000000000 */
[----:B------:R-:W-:Y:S04]  /*7030*/  SHF.R.U32.HI R3, RZ, 0x15, R3 ;  /* 0x00000015ff037819 */ /* 0x000fe80000011603 */
[----:B------:R-:W-:Y:S11]  /*7040*/  LOP3.LUT P0, RZ, R3, 0x3, R82, 0x48, !PT ;  /* 0x0000000303ff7812 */ /* 0x000ff60007804852 */
[----:B------:R-:W-:Y:S02]  /*7050*/  @!UPT UIADD3 URZ, UPT, UPT, URZ, URZ, URZ ;  /* 0x000000fffffff290 */ /* 0x000fe4000fffe0ff */
[----:B------:R-:W-:Y:S05]  /*7060*/  @!P0 BRA `(.L_x_112) ;  /* 0x0000000000408947 */ /* 0x000fea0003800000 */
[----:B------:R-:W5:Y:S01]  /*7070*/  LDCU.64 UR8, c[0x4][0x70] ;  /* 0x01000e00ff0877ac */ /* 0x000f620008000a00 */
[----:B------:R-:W-:Y:S01]  /*7080*/  MOV R3, 0x0 ;  /* 0x0000000000037802 */ /* 0x000fe20000000f00 */
[----:B------:R-:W-:Y:S02]  /*7090*/  HFMA2 R12, -RZ, RZ, 0, 5.9604644775390625e-08 ;  /* 0x00000001ff0c7431 */ /* 0x000fe400000001ff */
[----:B------:R-:W-:Y:S02]  /*70a0*/  IMAD.MOV.U32 R8, RZ, RZ, 0x192 ;  /* 0x00000192ff087424 */ /* 0x000fe400078e00ff */
[----:B------:R-:W-:Y:S01]  /*70b0*/  IMAD.MOV.U32 R13, RZ, RZ, RZ ;  /* 0x000000ffff0d7224 */ /* 0x000fe200078e00ff */
[----:B------:R-:W2:Y:S01]  /*70c0*/  LDCU.64 UR6, c[0x4][0x78] ;  /* 0x01000f00ff0677ac */ /* 0x000ea20008000a00 */
[----:B---3--:R-:W3:Y:S01]  /*70d0*/  LDC.64 R2, c[0x4][R3] ;  /* 0x0100000003027b82 */ /* 0x008ee20000000a00 */
[----:B------:R-:W4:Y:S01]  /*70e0*/  LDCU.64 UR4, c[0x4][0x10] ;  /* 0x01000200ff0477ac */ /* 0x000f220008000a00 */
[----:B-----5:R-:W-:Y:S01]  /*70f0*/  MOV R5, UR9 ;  /* 0x0000000900057c02 */ /* 0x020fe20008000f00 */
[----:B------:R-:W-:Y:S01]  /*7100*/  IMAD.U32 R4, RZ, RZ, UR8 ;  /* 0x00000008ff047e24 */ /* 0x000fe2000f8e00ff */
[----:B--2---:R-:W-:Y:S01]  /*7110*/  MOV R7, UR7 ;  /* 0x0000000700077c02 */ /* 0x004fe20008000f00 */
[----:B------:R-:W-:Y:S01]  /*7120*/  IMAD.U32 R6, RZ, RZ, UR6 ;  /* 0x00000006ff067e24 */ /* 0x000fe2000f8e00ff */
[----:B----4-:R-:W-:Y:S01]  /*7130*/  MOV R11, UR5 ;  /* 0x00000005000b7c02 */ /* 0x010fe20008000f00 */
[----:B------:R-:W-:Y:S02]  /*7140*/  IMAD.U32 R10, RZ, RZ, UR4 ;  /* 0x00000004ff0a7e24 */ /* 0x000fe4000f8e00ff */
[----:B------:R-:W-:Y:S07]  /*7150*/  LEPC R20, `(.L_x_112) ;  /* 0x000000001014794e */ /* 0x000fee0000000000 */
[----:B-1-3--:R-:W-:Y:S05]  /*7160*/  CALL.ABS.NOINC R2 ;  /* 0x0000000002007343 */ /* 0x00afea0003c00000 */
.L_x_112:
[C---:B----4-:R-:W-:Y:S01]  /*7170*/  SHF.L.U32 R40, R48.reuse, 0x10, RZ ;  /* 0x0000001030287819 */ /* 0x050fe200000006ff */
[----:B------:R-:W-:Y:S05]  /*7180*/  WARPSYNC.ALL ;  /* 0x0000000000007948 */ /* 0x000fea0003800000 */
[----:B------:R-:W-:Y:S01]  /*7190*/  R2UR UR4, R39 ;  /* 0x00000000270472ca */ /* 0x000fe200000e0000 */
[----:B------:R-:W4:Y:S01]  /*71a0*/  S2R R101, SR_CgaCtaId ;  /* 0x0000000000657919 */ /* 0x000f220000008800 */
[----:B------:R-:W-:Y:S01]  /*71b0*/  LOP3.LUT R43, R48, 0xffff0000, RZ, 0xc0, !PT ;  /* 0xffff0000302b7812 */ /* 0x000fe200078ec0ff */
[----:B------:R-:W-:Y:S01]  /*71c0*/  BSSY.RECONVERGENT B0, `(.L_x_113) ;  /* 0x000008e000007945 */ /* 0x000fe20003800200 */
[----:B------:R-:W-:Y:S02]  /*71d0*/  LOP3.LUT R42, R49, 0xffff0000, RZ, 0xc0, !PT ;  /* 0xffff0000312a7812 */ /* 0x000fe400078ec0ff */
[----:B------:R-:W-:Y:S02]  /*71e0*/  LOP3.LUT R44, R50, 0xffff0000, RZ, 0xc0, !PT ;  /* 0xffff0000322c7812 */ /* 0x000fe400078ec0ff */
[----:B--2---:R-:W-:Y:S02]  /*71f0*/  SHF.L.U32 R45, R59, 0x10, RZ ;  /* 0x000000103b2d7819 */ /* 0x004fe400000006ff */
[----:B------:R-:W-:Y:S02]  /*7200*/  ISETP.NE.AND P6, PT, R95, RZ, PT ;  /* 0x000000ff5f00720c */ /* 0x000fe40003fc5270 */
[----:B------:R-:W-:Y:S01]  /*7210*/  ISETP.NE.AND P0, PT, R94, RZ, PT ;  /* 0x000000ff5e00720c */ /* 0x000fe20003f05270 */
[----:B---3--:R-:W2:Y:S01]  /*7220*/  LDTM.16dp256bit.x8 R4, tmem[UR4+0x40] ;  /* 0x00004004000479ee */ /* 0x008ea200081a0000 */
[----:B------:R-:W-:Y:S09]  /*7230*/  MOV R63, UR46 ;  /* 0x0000002e003f7c02 */ /* 0x000ff20008000f00 */
[----:B------:R-:W-:Y:S02]  /*7240*/  @P6 LEA R63, R63, UR44, 0x3 ;  /* 0x0000002c3f3f6c11 */ /* 0x000fe4000f8e18ff */
[----:B-1----:R-:W-:Y:S02]  /*7250*/  @P6 SHF.L.U32 R108, R91, 0x1f, RZ ;  /* 0x0000001f5b6c6819 */ /* 0x002fe400000006ff */
[----:B------:R-:W-:Y:S02]  /*7260*/  @P6 IADD3 R102, PT, PT, R63, 0x50, RZ ;  /* 0x000000503f666810 */ /* 0x000fe40007ffe0ff */
[----:B------:R-:W-:Y:S02]  /*7270*/  LEA R63, R46, UR44, 0x3 ;  /* 0x0000002c2e3f7c11 */ /* 0x000fe4000f8e18ff */
[----:B----4-:R-:W-:Y:S01]  /*7280*/  @P6 PRMT R102, R101, 0x654, R102 ;  /* 0x0000065465666816 */ /* 0x010fe20000000066 */
[C---:B--2---:R-:W-:Y:S01]  /*7290*/  FMUL R0, R38.reuse, R4 ;  /* 0x0000000426007220 */ /* 0x044fe20000400000 */
[C---:B------:R-:W-:Y:S01]  /*72a0*/  FMUL R2, R38.reuse, R5 ;  /* 0x0000000526027220 */ /* 0x040fe20000400000 */
[C---:B------:R-:W-:Y:S01]  /*72b0*/  FMUL R3, R38.reuse, R6 ;  /* 0x0000000626037220 */ /* 0x040fe20000400000 */
[C---:B------:R-:W-:Y:S01]  /*72c0*/  FMUL R7, R38.reuse, R7 ;  /* 0x0000000726077220 */ /* 0x040fe20000400000 */
[----:B------:R-:W-:Y:S01]  /*72d0*/  FFMA R0, R41, R40, R0 ;  /* 0x0000002829007223 */ /* 0x000fe20000000000 */
[----:B------:R-:W-:Y:S01]  /*72e0*/  SHF.L.U32 R40, R49, 0x10, RZ ;  /* 0x0000001031287819 */ /* 0x000fe200000006ff */
[----:B------:R-:W-:Y:S01]  /*72f0*/  FFMA R2, R41, R43, R2 ;  /* 0x0000002b29027223 */ /* 0x000fe20000000002 */
[----:B------:R-:W-:Y:S01]  /*7300*/  SHF.L.U32 R43, R51, 0x10, RZ ;  /* 0x00000010332b7819 */ /* 0x000fe200000006ff */
[C---:B------:R-:W-:Y:S01]  /*7310*/  FMUL R4, R38.reuse, R8 ;  /* 0x0000000826047220 */ /* 0x040fe20000400000 */
[----:B------:R-:W-:Y:S01]  /*7320*/  FMUL R5, R38, R9 ;  /* 0x0000000926057220 */ /* 0x000fe20000400000 */
[C---:B------:R-:W-:Y:S01]  /*7330*/  FFMA R3, R41.reuse, R40, R3 ;  /* 0x0000002829037223 */ /* 0x040fe20000000003 */
[----:B------:R-:W-:Y:S01]  /*7340*/  SHF.L.U32 R40, R50, 0x10, RZ ;  /* 0x0000001032287819 */ /* 0x000fe200000006ff */
[----:B------:R-:W-:Y:S01]  /*7350*/  FFMA R7, R41, R42, R7 ;  /* 0x0000002a29077223 */ /* 0x000fe20000000007 */
[----:B------:R-:W-:Y:S01]  /*7360*/  LOP3.LUT R42, R51, 0xffff0000, RZ, 0xc0, !PT ;  /* 0xffff0000332a7812 */ /* 0x000fe200078ec0ff */
[----:B------:R-:W-:Y:S01]  /*7370*/  FMUL R6, R38, R10 ;  /* 0x0000000a26067220 */ /* 0x000fe20000400000 */
[----:B------:R-:W-:Y:S01]  /*7380*/  F2FP.BF16.F32.PACK_AB R52, R2, R0 ;  /* 0x000000000234723e */ /* 0x000fe200000010ff */
        /* <DEDUP_REMOVED lines=18> */
[C---:B------:R-:W-:Y:S01]  /*74b0*/  LOP3.LUT R42, R58.reuse, 0xffff0000, RZ, 0xc0, !PT ;  /* 0xffff00003a2a7812 */ /* 0x040fe200078ec0ff */
[----:B------:R-:W-:Y:S01]  /*74c0*/  FFMA R10, R41, R43, R10 ;  /* 0x0000002b290a7223 */ /* 0x000fe2000000000a */
[----:B------:R-:W-:Y:S01]  /*74d0*/  SHF.L.U32 R43, R58, 0x10, RZ ;  /* 0x000000103a2b7819 */ /* 0x000fe200000006ff */
[C---:B------:R-:W-:Y:S01]  /*74e0*/  FMUL R15, R38.reuse, R15 ;  /* 0x0000000f260f7220 */ /* 0x040fe20000400000 */
[----:B------:R-:W-:Y:S01]  /*74f0*/  F2FP.BF16.F32.PACK_AB R68, R9, R8 ;  /* 0x000000080944723e */ /* 0x000fe200000010ff */
[C---:B------:R-:W-:Y:S01]  /*7500*/  FMUL R12, R38.reuse, R16 ;  /* 0x00000010260c7220 */ /* 0x040fe20000400000 */
[----:B------:R-:W-:Y:S01]  /*7510*/  FMUL R13, R38, R17 ;  /* 0x00000011260d7220 */ /* 0x000fe20000400000 */
[----:B------:R-:W-:Y:S01]  /*7520*/  FFMA R15, R41, R40, R15 ;  /* 0x00000028290f7223 */ /* 0x000fe2000000000f */
[----:B------:R-:W-:Y:S01]  /*7530*/  LOP3.LUT R40, R59, 0xffff0000, RZ, 0xc0, !PT ;  /* 0xffff00003b287812 */ /* 0x000fe200078ec0ff */
[----:B------:R-:W-:Y:S01]  /*7540*/  FFMA R12, R41, R43, R12 ;  /* 0x0000002b290c7223 */ /* 0x000fe2000000000c */
[----:B------:R-:W-:Y:S01]  /*7550*/  SHF.L.U32 R43, R64, 0x10, RZ ;  /* 0x00000010402b7819 */ /* 0x000fe200000006ff */
[----:B------:R-:W-:Y:S01]  /*7560*/  FMUL R14, R38, R18 ;  /* 0x00000012260e7220 */ /* 0x000fe20000400000 */
[----:B------:R-:W-:Y:S01]  /*7570*/  F2FP.BF16.F32.PACK_AB R69, R15, R10 ;  /* 0x0000000a0f45723e */ /* 0x000fe200000010ff */
[----:B------:R-:W-:Y:S01]  /*7580*/  FFMA R13, R41, R42, R13 ;  /* 0x0000002a290d7223 */ /* 0x000fe2000000000d */
[----:B------:R-:W-:Y:S01]  /*7590*/  LOP3.LUT R42, R64, 0xffff0000, RZ, 0xc0, !PT ;  /* 0xffff0000402a7812 */ /* 0x000fe200078ec0ff */
[C---:B------:R-:W-:Y:S01]  /*75a0*/  FMUL R19, R38.reuse, R19 ;  /* 0x0000001326137220 */ /* 0x040fe20000400000 */
[C---:B------:R-:W-:Y:S01]  /*75b0*/  FMUL R16, R38.reuse, R20 ;  /* 0x0000001426107220 */ /* 0x040fe20000400000 */
[C---:B------:R-:W-:Y:S01]  /*75c0*/  FMUL R17, R38.reuse, R21 ;  /* 0x0000001526117220 */ /* 0x040fe20000400000 */
[----:B------:R-:W-:Y:S01]  /*75d0*/  F2FP.BF16.F32.PACK_AB R70, R13, R12 ;  /* 0x0000000c0d46723e */ /* 0x000fe200000010ff */
[----:B------:R-:W-:Y:S01]  /*75e0*/  FFMA R14, R41, R45, R14 ;  /* 0x0000002d290e7223 */ /* 0x000fe2000000000e */
[----:B------:R-:W-:Y:S01]  /*75f0*/  SHF.L.U32 R45, R65, 0x10, RZ ;  /* 0x00000010412d7819 */ /* 0x000fe200000006ff */
[----:B------:R1:W-:Y:S01]  /*7600*/  STSM.16.M88.4 [R97+0x2400], R52 ;  /* 0x0024003461007844 */ /* 0x0003e20000000200 */
[----:B------:R-:W-:Y:S01]  /*7610*/  FFMA R19, R41, R40, R19 ;  /* 0x0000002829137223 */ /* 0x000fe20000000013 */
[----:B------:R-:W-:Y:S01]  /*7620*/  LOP3.LUT R40, R65, 0xffff0000, RZ, 0xc0, !PT ;  /* 0xffff000041287812 */ /* 0x000fe200078ec0ff */
[----:B------:R-:W-:Y:S01]  /*7630*/  FFMA R16, R41, R43, R16 ;  /* 0x0000002b29107223 */ /* 0x000fe20000000010 */
[----:B------:R-:W-:Y:S01]  /*7640*/  SHF.L.U32 R43, R67, 0x10, RZ ;  /* 0x00000010432b7819 */ /* 0x000fe200000006ff */
[----:B------:R-:W-:Y:S01]  /*7650*/  FMUL R18, R38, R22 ;  /* 0x0000001626127220 */ /* 0x000fe20000400000 */
[----:B------:R-:W-:Y:S01]  /*7660*/  F2FP.BF16.F32.PACK_AB R71, R19, R14 ;  /* 0x0000000e1347723e */ /* 0x000fe200000010ff */
[C---:B------:R-:W-:Y:S01]  /*7670*/  FFMA R17, R41.reuse, R42, R17 ;  /* 0x0000002a29117223 */ /* 0x040fe20000000011 */
[----:B------:R-:W-:Y:S01]  /*7680*/  SHF.L.U32 R42, R66, 0x10, RZ ;  /* 0x00000010422a7819 */ /* 0x000fe200000006ff */
[C---:B------:R-:W-:Y:S01]  /*7690*/  FMUL R23, R38.reuse, R23 ;  /* 0x0000001726177220 */ /* 0x040fe20000400000 */
[----:B------:R-:W-:Y:S01]  /*76a0*/  FMUL R20, R38, R24 ;  /* 0x0000001826147220 */ /* 0x000fe20000400000 */
[----:B------:R-:W-:Y:S01]  /*76b0*/  FFMA R18, R41, R45, R18 ;  /* 0x0000002d29127223 */ /* 0x000fe20000000012 */
[----:B------:R-:W-:Y:S01]  /*76c0*/  SHF.L.U32 R45, R75, 0x10, RZ ;  /* 0x000000104b2d7819 */ /* 0x000fe200000006ff */
[C---:B------:R-:W-:Y:S01]  /*76d0*/  FFMA R23, R41.reuse, R40, R23 ;  /* 0x0000002829177223 */ /* 0x040fe20000000017 */
[----:B------:R-:W-:Y:S01]  /*76e0*/  LOP3.LUT R40, R66, 0xffff0000, RZ, 0xc0, !PT ;  /* 0xffff000042287812 */ /* 0x000fe200078ec0ff */
[----:B------:R-:W-:Y:S01]  /*76f0*/  FFMA R20, R41, R42, R20 ;  /* 0x0000002a29147223 */ /* 0x000fe20000000014 */
[----:B------:R-:W-:Y:S01]  /*7700*/  LOP3.LUT R42, R67, 0xffff0000, RZ, 0xc0, !PT ;  /* 0xffff0000432a7812 */ /* 0x000fe200078ec0ff */
[C---:B------:R-:W-:Y:S01]  /*7710*/  FMUL R21, R38.reuse, R25 ;  /* 0x0000001926157220 */ /* 0x040fe20000400000 */
[C---:B------:R-:W-:Y:S01]  /*7720*/  FMUL R22, R38.reuse, R26 ;  /* 0x0000001a26167220 */ /* 0x040fe20000400000 */
[C---:B------:R-:W-:Y:S01]  /*7730*/  FMUL R27, R38.reuse, R27 ;  /* 0x0000001b261b7220 */ /* 0x040fe20000400000 */
[----:B------:R-:W-:Y:S01]  /*7740*/  FMUL R24, R38, R28 ;  /* 0x0000001c26187220 */ /* 0x000fe20000400000 */
[C---:B------:R-:W-:Y:S01]  /*7750*/  FFMA R21, R41.reuse, R40, R21 ;  /* 0x0000002829157223 */ /* 0x040fe20000000015 */
[C---:B------:R-:W-:Y:S01]  /*7760*/  SHF.L.U32 R40, R72.reuse, 0x10, RZ ;  /* 0x0000001048287819 */ /* 0x040fe200000006ff */
[----:B------:R-:W-:Y:S01]  /*7770*/  FFMA R22, R41, R43, R22 ;  /* 0x0000002b29167223 */ /* 0x000fe20000000016 */
[----:B------:R-:W-:Y:S01]  /*7780*/  SHF.L.U32 R43, R73, 0x10, RZ ;  /* 0x00000010492b7819 */ /* 0x000fe200000006ff */
[----:B------:R2:W-:Y:S01]  /*7790*/  STSM.16.M88.4 [R96+0x2400], R68 ;  /* 0x0024004460007844 */ /* 0x0005e20000000200 */
[C---:B------:R-:W-:Y:S01]  /*77a0*/  FFMA R27, R41.reuse, R42, R27 ;  /* 0x0000002a291b7223 */ /* 0x040fe2000000001b */
[----:B------:R-:W-:Y:S01]  /*77b0*/  LOP3.LUT R42, R72, 0xffff0000, RZ, 0xc0, !PT ;  /* 0xffff0000482a7812 */ /* 0x000fe200078ec0ff */
[C---:B------:R-:W-:Y:S01]  /*77c0*/  FMUL R25, R38.reuse, R29 ;  /* 0x0000001d26197220 */ /* 0x040fe20000400000 */
[C---:B------:R-:W-:Y:S01]  /*77d0*/  FMUL R26, R38.reuse, R30 ;  /* 0x0000001e261a7220 */ /* 0x040fe20000400000 */
[----:B------:R-:W-:Y:S01]  /*77e0*/  FFMA R24, R41, R40, R24 ;  /* 0x0000002829187223 */ /* 0x000fe20000000018 */
[----:B------:R-:W-:Y:S01]  /*77f0*/  LOP3.LUT R40, R73, 0xffff0000, RZ, 0xc0, !PT ;  /* 0xffff000049287812 */ /* 0x000fe200078ec0ff */
[C---:B------:R-:W-:Y:S01]  /*7800*/  FFMA R25, R41.reuse, R42, R25 ;  /* 0x0000002a29197223 */ /* 0x040fe20000000019 */
[C---:B------:R-:W-:Y:S01]  /*7810*/  FFMA R26, R41.reuse, R43, R26 ;  /* 0x0000002b291a7223 */ /* 0x040fe2000000001a */
[----:B------:R-:W-:Y:S01]  /*7820*/  FMUL R31, R38, R31 ;  /* 0x0000001f261f7220 */ /* 0x000fe20000400000 */
[----:B------:R-:W-:Y:S01]  /*7830*/  SHF.L.U32 R43, R74, 0x10, RZ ;  /* 0x000000104a2b7819 */ /* 0x000fe200000006ff */
[----:B------:R-:W-:Y:S01]  /*7840*/  FMUL R28, R38, R32 ;  /* 0x00000020261c7220 */ /* 0x000fe20000400000 */
[----:B------:R-:W-:Y:S01]  /*7850*/  LOP3.LUT R42, R74, 0xffff0000, RZ, 0xc0, !PT ;  /* 0xffff00004a2a7812 */ /* 0x000fe200078ec0ff */
[C---:B------:R-:W-:Y:S01]  /*7860*/  FMUL R29, R38.reuse, R33 ;  /* 0x00000021261d7220 */ /* 0x040fe20000400000 */
[C---:B------:R-:W-:Y:S01]  /*7870*/  FMUL R30, R38.reuse, R34 ;  /* 0x00000022261e7220 */ /* 0x040fe20000400000 */
[C---:B------:R-:W-:Y:S01]  /*7880*/  FFMA R31, R41.reuse, R40, R31 ;  /* 0x00000028291f7223 */ /* 0x040fe2000000001f */
[----:B------:R-:W-:Y:S01]  /*7890*/  FMUL R35, R38, R35 ;  /* 0x0000002326237220 */ /* 0x000fe20000400000 */
[C---:B------:R-:W-:Y:S01]  /*78a0*/  FFMA R28, R41.reuse, R43, R28 ;  /* 0x0000002b291c7223 */ /* 0x040fe2000000001c */
[C---:B------:R-:W-:Y:S01]  /*78b0*/  FFMA R29, R41.reuse, R42, R29 ;  /* 0x0000002a291d7223 */ /* 0x040fe2000000001d */
[C---:B------:R-:W-:Y:S01]  /*78c0*/  FFMA R30, R41.reuse, R45, R30 ;  /* 0x0000002d291e7223 */ /* 0x040fe2000000001e */
[----:B------:R-:W-:Y:S01]  /*78d0*/  FFMA R35, R41, R44, R35 ;  /* 0x0000002c29237223 */ /* 0x000fe20000000023 */
[----:B-1----:R-:W-:Y:S02]  /*78e0*/  F2FP.BF16.F32.PACK_AB R52, R17, R16 ;  /* 0x000000101134723e */ /* 0x002fe400000010ff */
[----:B------:R-:W-:Y:S02]  /*78f0*/  F2FP.BF16.F32.PACK_AB R53, R23, R18 ;  /* 0x000000121735723e */ /* 0x000fe400000010ff */
[----:B------:R-:W-:Y:S02]  /*7900*/  F2FP.BF16.F32.PACK_AB R54, R21, R20 ;  /* 0x000000141536723e */ /* 0x000fe400000010ff */
[----:B------:R-:W-:Y:S02]  /*7910*/  F2FP.BF16.F32.PACK_AB R55, R27, R22 ;  /* 0x000000161b37723e */ /* 0x000fe400000010ff */
[----:B------:R-:W-:Y:S02]  /*7920*/  F2FP.BF16.F32.PACK_AB R104, R25, R24 ;  /* 0x000000181968723e */ /* 0x000fe400000010ff */
[----:B------:R-:W-:Y:S01]  /*7930*/  F2FP.BF16.F32.PACK_AB R105, R31, R26 ;  /* 0x0000001a1f69723e */ /* 0x000fe200000010ff */
[----:B------:R2:W-:Y:S01]  /*7940*/  STSM.16.M88.4 [R99+0x2000], R52 ;  /* 0x0020003463007844 */ /* 0x0005e20000000200 */
[----:B------:R-:W-:Y:S02]  /*7950*/  F2FP.BF16.F32.PACK_AB R106, R29, R28 ;  /* 0x0000001c1d6a723e */ /* 0x000fe400000010ff */
[----:B------:R-:W-:Y:S05]  /*7960*/  F2FP.BF16.F32.PACK_AB R107, R35, R30 ;  /* 0x0000001e236b723e */ /* 0x000fea00000010ff */
[----:B------:R2:W-:Y:S01]  /*7970*/  STSM.16.M88.4 [R100+0x2000], R104 ;  /* 0x0020006864007844 */ /* 0x0005e20000000200 */
[----:B------:R-:W-:Y:S01]  /*7980*/  @!PT LDS RZ, [RZ] ;  /* 0x00000000fffff984 */ /* 0x000fe20000000800 */
[----:B------:R-:W-:Y:S01]  /*7990*/  @!PT LDS RZ, [RZ] ;  /* 0x00000000fffff984 */ /* 0x000fe20000000800 */
[----:B------:R-:W-:Y:S01]  /*79a0*/  @!PT LDS RZ, [RZ] ;  /* 0x00000000fffff984 */ /* 0x000fe20000000800 */
[----:B------:R-:W-:Y:S01]  /*79b0*/  @!PT LDS RZ, [RZ] ;  /* 0x00000000fffff984 */ /* 0x000fe20000000800 */
[----:B------:R1:W-:Y:S07]  /*79c0*/  MEMBAR.ALL.CTA ;  /* 0x0000000000007992 */ /* 0x0003ee0000008000 */
[----:B-1----:R-:W1:Y:S02]  /*79d0*/  FENCE.VIEW.ASYNC.S ;  /* 0x00000000000073c6 */ /* 0x002e640000000000 */
[----:B-1----:R-:W-:Y:S06]  /*79e0*/  BAR.SYNC.DEFER_BLOCKING 0x1, 0x80 ;  /* 0x0042000000007b1d */ /* 0x002fec0000010000 */
[----:B------:R-:W-:Y:S05]  /*79f0*/  @P0 BRA `(.L_x_114) ;  /* 0x0000000000280947 */ /* 0x000fea0003800000 */
[----:B------:R-:W1:Y:S01]  /*7a00*/  LDCU.64 UR6, c[0x0][0x348] ;  /* 0x00006900ff0677ac */ /* 0x000e620008000a00 */
[----:B------:R-:W-:Y:S02]  /*7a10*/  UIADD3 UR9, UPT, UPT, UR49, 0x40, URZ ;  /* 0x0000004031097890 */ /* 0x000fe4000fffe0ff */
[----:B------:R-:W-:Y:S01]  /*7a20*/  UIADD3 UR8, UPT, UPT, UR44, 0x2400, URZ ;  /* 0x000024002c087890 */ /* 0x000fe2000fffe0ff */
[----:B------:R-:W-:Y:S01]  /*7a30*/  UMOV UR10, UR50 ;  /* 0x00000032000a7c82 */ /* 0x000fe20008000000 */
[----:B------:R-:W-:Y:S01]  /*7a40*/  UMOV UR11, UR36 ;  /* 0x00000024000b7c82 */ /* 0x000fe20008000000 */
[----:B-1----:R-:W-:Y:S04]  /*7a50*/  UIADD3 UR4, UP0, UPT, UR6, 0x680, URZ ;  /* 0x0000068006047890 */ /* 0x002fe8000ff1e0ff */
[----:B------:R-:W-:Y:S09]  /*7a60*/  UIADD3.X UR5, UPT, UPT, URZ, UR7, URZ, UP0, !UPT ;  /* 0x00000007ff057290 */ /* 0x000ff200087fe4ff */
[----:B------:R1:W-:Y:S01]  /*7a70*/  UTMASTG.3D [UR8], [UR4] ;  /* 0x00000008040073b5 */ /* 0x0003e20008010000 */
[----:B------:R0:W-:Y:S01]  /*7a80*/  UTMACMDFLUSH ;  /* 0x00000000000079b7 */ /* 0x0001e20000000000 */
[----:B-1----:R-:W-:Y:S04]  /*7a90*/  DEPBAR.LE SB0, 0x1 ;  /* 0x000080400000791a */ /* 0x002fe80000000000 */
.L_x_114:
[----:B------:R-:W-:Y:S05]  /*7aa0*/  BSYNC.RECONVERGENT B0 ;  /* 0x0000000000007941 */ /* 0x000fea0003800200 */
.L_x_113:
[----:B------:R-:W-:Y:S01]  /*7ab0*/  BAR.SYNC.DEFER_BLOCKING 0x1, 0x80 ;  /* 0x0042000000007b1d */ /* 0x000fe20000010000 */
[----:B------:R-:W-:Y:S04]  /*7ac0*/  UIADD3 UR4, UPT, UPT, UR46, 0x1, URZ ;  /* 0x000000012e047890 */ /* 0x000fe8000fffe0ff */
[----:B------:R-:W-:Y:S04]  /*7ad0*/  UISETP.NE.AND UP0, UPT, UR4, 0x4, UPT ;  /* 0x000000040400788c */ /* 0x000fe8000bf05270 */
[----:B------:R-:W-:Y:S01]  /*7ae0*/  USEL UR45, UR4, URZ, UP0 ;  /* 0x000000ff042d7287 */ /* 0x000fe20008000000 */
[----:B------:R1:W-:Y:S01]  /*7af0*/  @P6 SYNCS.ARRIVE.TRANS64.RED.A1T0 RZ, [R102+URZ], RZ ;  /* 0x000000ff66ff69a7 */ /* 0x0003e200081004ff */
[----:B------:R-:W-:Y:S01]  /*7b00*/  BSSY B1, `(.L_x_115) ;  /* 0x0000018000017945 */ /* 0x000fe20003800000 */
[----:B------:R-:W3:Y:S02]  /*7b10*/  @P6 SYNCS.PHASECHK.TRANS64.TRYWAIT P0, [R63+URZ+0x30], R108 ;  /* 0x0000306c3f0065a7 */ /* 0x000ee400080011ff */
[----:B---3--:R-:W-:Y:S01]  /*7b20*/  @P6 SEL R60, RZ, 0x1, !P0 ;  /* 0x00000001ff3c6807 */ /* 0x008fe20004000000 */
[----:B-1----:R-:W-:Y:S06]  /*7b30*/  @!P6 BRA `(.L_x_116) ;  /* 0x000000000050e947 */ /* 0x002fec0003800000 */
        /* <DEDUP_REMOVED lines=8> */
[----:B------:R-:W-:Y:S04]  /*7bc0*/  SHF.L.U32 R4, R91, 0x1f, RZ ;  /* 0x0000001f5b047819 */ /* 0x000fe800000006ff */
[----:B------:R-:W1:Y:S02]  /*7bd0*/  SYNCS.PHASECHK.TRANS64.TRYWAIT P0, [R63+URZ+0x30], R4 ;  /* 0x000030043f0075a7 */ /* 0x000e6400080011ff */
[----:B-1----:R-:W-:Y:S05]  /*7be0*/  @!P0 BRA `(.L_x_119) ;  /* 0x00000024006c8947 */ /* 0x002fea0003800000 */
.L_x_118:
[----:B------:R-:W-:Y:S05]  /*7bf0*/  BSYNC B0 ;  /* 0x0000000000007941 */ /* 0x000fea0003800000 */
.L_x_117:
[----:B------:R-:W-:Y:S02]  /*7c00*/  ISETP.NE.AND P0, PT, R61, RZ, PT ;  /* 0x000000ff3d00720c */ /* 0x000fe40003f05270 */
[----:B------:R-:W-:Y:S11]  /*7c10*/  IADD3 R46, PT, PT, R46, 0x1, RZ ;  /* 0x000000012e2e7810 */ /* 0x000ff60007ffe0ff */
[----:B-1----:R-:W-:Y:S01]  /*7c20*/  @P0 IMAD.IADD R4, R92, 0x1, R3 ;  /* 0x000000015c040824 */ /* 0x002fe200078e0203 */
[----:B------:R-:W-:Y:S05]  /*7c30*/  @P0 WARPSYNC.ALL ;  /* 0x0000000000000948 */ /* 0x000fea0003800000 */
[----:B------:R1:W3:Y:S04]  /*7c40*/  @P0 LDSM.16.M88.4 R48, [R2+UR44+0x400] ;  /* 0x0004002c0230083b */ /* 0x0002e80008000200 */
[----:B------:R1:W4:Y:S04]  /*7c50*/  @P0 LDSM.16.M88.4 R56, [R0+0x400] ;  /* 0x000400000038083b */ /* 0x0003280000000200 */
[----:B------:R1:W1:Y:S04]  /*7c60*/  @P0 LDSM.16.M88.4 R64, [R3+0x400] ;  /* 0x000400000340083b */ /* 0x0002680000000200 */
[----:B------:R1:W1:Y:S02]  /*7c70*/  @P0 LDSM.16.M88.4 R72, [R4+0x400] ;  /* 0x000400000448083b */ /* 0x0002640000000200 */
.L_x_116:
[----:B------:R-:W-:Y:S05]  /*7c80*/  BSYNC B1 ;  /* 0x0000000000017941 */ /* 0x000fea0003800000 */
.L_x_115:
[----:B-1----:R-:W-:Y:S05]  /*7c90*/  VIADD R3, R39, 0x80 ;  /* 0x0000008027037836 */ /* 0x002fea0000000000 */
[----:B------:R-:W-:Y:S04]  /*7ca0*/  SHF.R.U32.HI R3, RZ, 0x15, R3 ;  /* 0x00000015ff037819 */ /* 0x000fe80000011603 */
[----:B------:R-:W-:Y:S11]  /*7cb0*/  LOP3.LUT P0, RZ, R3, 0x3, R82, 0x48, !PT ;  /* 0x0000000303ff7812 */ /* 0x000ff60007804852 */
[----:B------:R-:W-:Y:S02]  /*7cc0*/  @!UPT UIADD3 URZ, UPT, UPT, URZ, URZ, URZ ;  /* 0x000000fffffff290 */ /* 0x000fe4000fffe0ff */
[----:B------:R-:W-:Y:S05]  /*7cd0*/  @!P0 BRA `(.L_x_120) ;  /* 0x0000000000408947 */ /* 0x000fea0003800000 */
[----:B------:R-:W1:Y:S01]  /*7ce0*/  LDCU.64 UR8, c[0x4][0x70] ;  /* 0x01000e00ff0877ac */ /* 0x000e620008000a00 */
[----:B------:R-:W-:Y:S01]  /*7cf0*/  MOV R3, 0x0 ;  /* 0x0000000000037802 */ /* 0x000fe20000000f00 */
[----:B------:R-:W-:Y:S02]  /*7d00*/  HFMA2 R12, -RZ, RZ, 0, 5.9604644775390625e-08 ;  /* 0x00000001ff0c7431 */ /* 0x000fe400000001ff */
[----:B------:R-:W-:Y:S02]  /*7d10*/  IMAD.MOV.U32 R8, RZ, RZ, 0x192 ;  /* 0x00000192ff087424 */ /* 0x000fe400078e00ff */
[----:B------:R-:W-:Y:S01]  /*7d20*/  IMAD.MOV.U32 R13, RZ, RZ, RZ ;  /* 0x000000ffff0d7224 */ /* 0x000fe200078e00ff */
[----:B------:R-:W5:Y:S01]  /*7d30*/  LDCU.64 UR6, c[0x4][0x78] ;  /* 0x01000f00ff0677ac */ /* 0x000f620008000a00 */
[----:B------:R-:W2:Y:S01]  /*7d40*/  LDC.64 R2, c[0x4][R3] ;  /* 0x0100000003027b82 */ /* 0x000ea20000000a00 */
[----:B------:R-:W3:Y:S01]  /*7d50*/  LDCU.64 UR4, c[0x4][0x10] ;  /* 0x01000200ff0477ac */ /* 0x000ee20008000a00 */
[----:B-1----:R-:W-:Y:S01]  /*7d60*/  MOV R5, UR9 ;  /* 0x0000000900057c02 */ /* 0x002fe20008000f00 */
[----:B------:R-:W-:Y:S01]  /*7d70*/  IMAD.U32 R4, RZ, RZ, UR8 ;  /* 0x00000008ff047e24 */ /* 0x000fe2000f8e00ff */
[----:B-----5:R-:W-:Y:S01]  /*7d80*/  MOV R7, UR7 ;  /* 0x0000000700077c02 */ /* 0x020fe20008000f00 */
[----:B------:R-:W-:Y:S01]  /*7d90*/  IMAD.U32 R6, RZ, RZ, UR6 ;  /* 0x00000006ff067e24 */ /* 0x000fe2000f8e00ff */
[----:B---3--:R-:W-:Y:S01]  /*7da0*/  MOV R11, UR5 ;  /* 0x00000005000b7c02 */ /* 0x008fe20008000f00 */
[----:B------:R-:W-:Y:S02]  /*7db0*/  IMAD.U32 R10, RZ, RZ, UR4 ;  /* 0x00000004ff0a7e24 */ /* 0x000fe4000f8e00ff */
[----:B------:R-:W-:Y:S07]  /*7dc0*/  LEPC R20, `(.L_x_120) ;  /* 0x000000001014794e */ /* 0x000fee0000000000 */
[----:B--2-4-:R-:W-:Y:S05]  /*7dd0*/  CALL.ABS.NOINC R2 ;  /* 0x0000000002007343 */ /* 0x014fea0003c00000 */
.L_x_120:
[C---:B---3--:R-:W-:Y:S01]  /*7de0*/  SHF.L.U32 R40, R48.reuse, 0x10, RZ ;  /* 0x0000001030287819 */ /* 0x048fe200000006ff */
[----:B------:R-:W-:Y:S05]  /*7df0*/  WARPSYNC.ALL ;  /* 0x0000000000007948 */ /* 0x000fea0003800000 */
[----:B------:R-:W-:Y:S01]  /*7e00*/  R2UR UR4, R39 ;  /* 0x00000000270472ca */ /* 0x000fe200000e0000 */
[----:B------:R-:W-:Y:S01]  /*7e10*/  BSSY.RECONVERGENT B0, `(.L_x_121) ;  /* 0x000008f000007945 */ /* 0x000fe20003800200 */
[----:B------:R-:W-:Y:S02]  /*7e20*/  LOP3.LUT R43, R48, 0xffff0000, RZ, 0xc0, !PT ;  /* 0xffff0000302b7812 */ /* 0x000fe400078ec0ff */
[----:B------:R-:W-:Y:S02]  /*7e30*/  SHF.L.U32 R42, R49, 0x10, RZ ;  /* 0x00000010312a7819 */ /* 0x000fe400000006ff */
[C---:B------:R-:W-:Y:S02]  /*7e40*/  SHF.L.U32 R45, R51.reuse, 0x10, RZ ;  /* 0x00000010332d7819 */ /* 0x040fe400000006ff */
[----:B------:R-:W-:Y:S02]  /*7e50*/  LOP3.LUT R44, R51, 0xffff0000, RZ, 0xc0, !PT ;  /* 0xffff0000332c7812 */ /* 0x000fe400078ec0ff */
[----:B------:R-:W-:Y:S02]  /*7e60*/  ISETP.NE.AND P6, PT, R95, RZ, PT ;  /* 0x000000ff5f00720c */ /* 0x000fe40003fc5270 */
[----:B------:R-:W-:Y:S01]  /*7e70*/  ISETP.NE.AND P0, PT, R94, RZ, PT ;  /* 0x000000ff5e00720c */ /* 0x000fe20003f05270 */
[----:B------:R-:W1:Y:S01]  /*7e80*/  LDTM.16dp256bit.x8 R4, tmem[UR4+0x80] ;  /* 0x00008004000479ee */ /* 0x000e6200081a0000 */
[----:B------:R-:W-:Y:S02]  /*7e90*/  MOV R63, UR45 ;  /* 0x0000002d003f7c02 */ /* 0x000fe40008000f00 */
[----:B------:R-:W-:Y:S07]  /*7ea0*/  LEA R108, R46, UR44, 0x3 ;  /* 0x0000002c2e6c7c11 */ /* 0x000fee000f8e18ff */
[----:B------:R-:W-:Y:S04]  /*7eb0*/  @P6 LEA R63, R63, UR44, 0x3 ;  /* 0x0000002c3f3f6c11 */ /* 0x000fe8000f8e18ff */
[----:B------:R-:W-:Y:S02]  /*7ec0*/  @P6 IADD3 R102, PT, PT, R63, 0x50, RZ ;  /* 0x000000503f666810 */ /* 0x000fe40007ffe0ff */
[----:B------:R-:W-:Y:S02]  /*7ed0*/  @P6 SHF.L.U32 R63, R91, 0x1f, RZ ;  /* 0x0000001f5b3f6819 */ /* 0x000fe400000006ff */
[----:B------:R-:W-:Y:S01]  /*7ee0*/  @P6 PRMT R102, R101, 0x654, R102 ;  /* 0x0000065465666816 */ /* 0x000fe20000000066 */
[C---:B-1----:R-:W-:Y:S01]  /*7ef0*/  FMUL R0, R38.reuse, R4 ;  /* 0x0000000426007220 */ /* 0x042fe20000400000 */
[C---:B------:R-:W-:Y:S01]  /*7f00*/  FMUL R2, R38.reuse, R5 ;  /* 0x0000000526027220 */ /* 0x040fe20000400000 */
[C---:B------:R-:W-:Y:S01]  /*7f10*/  FMUL R3, R38.reuse, R6 ;  /* 0x0000000626037220 */ /* 0x040fe20000400000 */
        /* <DEDUP_REMOVED lines=8> */
[----:B--2---:R-:W-:Y:S01]  /*7fa0*/  F2FP.BF16.F32.PACK_AB R68, R2, R0 ;  /* 0x000000000244723e */ /* 0x004fe200000010ff */
[----:B------:R-:W-:Y:S01]  /*7fb0*/  FMUL R5, R38, R9 ;  /* 0x0000000926057220 */ /* 0x000fe20000400000 */
[C---:B------:R-:W-:Y:S01]  /*7fc0*/  FFMA R7, R41.reuse, R40, R7 ;  /* 0x0000002829077223 */ /* 0x040fe20000000007 */
[----:B----4-:R-:W-:Y:S01]  /*7fd0*/  SHF.L.U32 R40, R56, 0x10, RZ ;  /* 0x0000001038287819 */ /* 0x010fe200000006ff */
[C---:B------:R-:W-:Y:S01]  /*7fe0*/  FMUL R6, R38.reuse, R10 ;  /* 0x0000000a26067220 */ /* 0x040fe20000400000 */
[C---:B------:R-:W-:Y:S01]  /*7ff0*/  FMUL R11, R38.reuse, R11 ;  /* 0x0000000b260b7220 */ /* 0x040fe20000400000 */
[----:B------:R-:W-:Y:S01]  /*8000*/  FFMA R4, R41, R43, R4 ;  /* 0x0000002b29047223 */ /* 0x000fe20000000004 */
[----:B------:R-:W-:Y:S01]  /*8010*/  SHF.L.U32 R43, R57, 0x10, RZ ;  /* 0x00000010392b7819 */ /* 0x000fe200000006ff */
[----:B------:R-:W-:Y:S01]  /*8020*/  FMUL R8, R38, R12 ;  /* 0x0000000c26087220 */ /* 0x000fe20000400000 */
[----:B------:R-:W-:Y:S01]  /*8030*/  F2FP.BF16.F32.PACK_AB R69, R7, R3 ;  /* 0x000000030745723e */ /* 0x000fe200000010ff */
[C---:B------:R-:W-:Y:S01]  /*8040*/  FFMA R5, R41.reuse, R42, R5 ;  /* 0x0000002a29057223 */ /* 0x040fe20000000005 */
[----:B------:R-:W-:Y:S01]  /*8050*/  LOP3.LUT R42, R56, 0xffff0000, RZ, 0xc0, !PT ;  /* 0xffff0000382a7812 */ /* 0x000fe200078ec0ff */
[----:B------:R-:W-:Y:S01]  /*8060*/  FFMA R6, R41, R45, R6 ;  /* 0x0000002d29067223 */ /* 0x000fe20000000006 */
[----:B------:R-:W-:Y:S01]  /*8070*/  SHF.L.U32 R45, R65, 0x10, RZ ;  /* 0x00000010412d7819 */ /* 0x000fe200000006ff */
[----:B------:R-:W-:Y:S01]  /*8080*/  FFMA R11, R41, R44, R11 ;  /* 0x0000002c290b7223 */ /* 0x000fe2000000000b */
[----:B------:R-:W-:Y:S01]  /*8090*/  F2FP.BF16.F32.PACK_AB R70, R5, R4 ;  /* 0x000000040546723e */ /* 0x000fe200000010ff */
[----:B------:R-:W-:Y:S01]  /*80a0*/  FFMA R8, R41, R40, R8 ;  /* 0x0000002829087223 */ /* 0x000fe20000000008 */
[----:B------:R-:W-:Y:S01]  /*80b0*/  LOP3.LUT R40, R57, 0xffff0000, RZ, 0xc0, !PT ;  /* 0xffff000039287812 */ /* 0x000fe200078ec0ff */
[C---:B------:R-:W-:Y:S01]  /*80c0*/  FMUL R9, R38.reuse, R13 ;  /* 0x0000000d26097220 */ /* 0x040fe20000400000 */
[----:B------:R-:W-:Y:S01]  /*80d0*/  F2FP.BF16.F32.PACK_AB R71, R11, R6 ;  /* 0x000000060b47723e */ /* 0x000fe200000010ff */
[C---:B------:R-:W-:Y:S01]  /*80e0*/  FMUL R10, R38.reuse, R14 ;  /* 0x0000000e260a7220 */ /* 0x040fe20000400000 */
[----:B------:R-:W-:Y:S01]  /*80f0*/  LOP3.LUT R44, R75, 0xffff0000, RZ, 0xc0, !PT ;  /* 0xffff00004b2c7812 */ /* 0x000fe200078ec0ff */
[----:B------:R-:W-:Y:S01]  /*8100*/  FMUL R15, R38, R15 ;  /* 0x0000000f260f7220 */ /* 0x000fe20000400000 */
        /* <DEDUP_REMOVED lines=8> */
[----:B------:R-:W-:Y:S01]  /*8190*/  FMUL R13, R38, R17 ;  /* 0x00000011260d7220 */ /* 0x000fe20000400000 */
[----:B------:R-:W-:Y:S01]  /*81a0*/  F2FP.BF16.F32.PACK_AB R53, R15, R10 ;  /* 0x0000000a0f35723e */ /* 0x000fe200000010ff */
[C---:B------:R-:W-:Y:S01]  /*81b0*/  FFMA R12, R41.reuse, R42, R12 ;  /* 0x0000002a290c7223 */ /* 0x040fe2000000000c */
[----:B------:R-:W-:Y:S01]  /*81c0*/  LOP3.LUT R42, R64, 0xffff0000, RZ, 0xc0, !PT ;  /* 0xffff0000402a7812 */ /* 0x000fe200078ec0ff */
[C---:B------:R-:W-:Y:S01]  /*81d0*/  FMUL R14, R38.reuse, R18 ;  /* 0x00000012260e7220 */ /* 0x040fe20000400000 */
[----:B------:R-:W-:Y:S01]  /*81e0*/  FFMA R13, R41, R40, R13 ;  /* 0x00000028290d7223 */ /* 0x000fe2000000000d */
[----:B------:R-:W-:Y:S01]  /*81f0*/  LOP3.LUT R40, R59, 0xffff0000, RZ, 0xc0, !PT ;  /* 0xffff00003b287812 */ /* 0x000fe200078ec0ff */
[----:B------:R-:W-:Y:S01]  /*8200*/  FMUL R19, R38, R19 ;  /* 0x0000001326137220 */ /* 0x000fe20000400000 */
[----:B------:R-:W-:Y:S01]  /*8210*/  FFMA R14, R41, R43, R14 ;  /* 0x0000002b290e7223 */ /* 0x000fe2000000000e */
[----:B------:R-:W-:Y:S01]  /*8220*/  SHF.L.U32 R43, R64, 0x10, RZ ;  /* 0x00000010402b7819 */ /* 0x000fe200000006ff */
[C---:B------:R-:W-:Y:S01]  /*8230*/  FMUL R16, R38.reuse, R20 ;  /* 0x0000001426107220 */ /* 0x040fe20000400000 */
[----:B------:R-:W-:Y:S01]  /*8240*/  F2FP.BF16.F32.PACK_AB R54, R13, R12 ;  /* 0x0000000c0d36723e */ /* 0x000fe200000010ff */
[----:B------:R1:W-:Y:S01]  /*8250*/  STSM.16.M88.4 [R97+0x4400], R68 ;  /* 0x0044004461007844 */ /* 0x0003e20000000200 */
        /* <DEDUP_REMOVED lines=24> */
[----:B------:R2:W-:Y:S01]  /*83e0*/  STSM.16.M88.4 [R96+0x4400], R52 ;  /* 0x0044003460007844 */ /* 0x0005e20000000200 */
[----:B------:R-:W-:Y:S01]  /*83f0*/  FFMA R27, R41, R42, R27 ;  /* 0x0000002a291b7223 */ /* 0x000fe2000000001b */
[----:B------:R-:W-:Y:S01]  /*8400*/  LOP3.LUT R42, R72, 0xffff0000, RZ, 0xc0, !PT ;  /* 0xffff0000482a7812 */ /* 0x000fe200078ec0ff */
[C---:B------:R-:W-:Y:S01]  /*8410*/  FMUL R24, R38.reuse, R28 ;  /* 0x0000001c26187220 */ /* 0x040fe20000400000 */
[C---:B------:R-:W-:Y:S01]  /*8420*/  FMUL R25, R38.reuse, R29 ;  /* 0x0000001d26197220 */ /* 0x040fe20000400000 */
[C---:B------:R-:W-:Y:S01]  /*8430*/  FMUL R26, R38.reuse, R30 ;  /* 0x0000001e261a7220 */ /* 0x040fe20000400000 */
[----:B-1----:R-:W-:Y:S01]  /*8440*/  F2FP.BF16.F32.PACK_AB R68, R17, R16 ;  /* 0x000000101144723e */ /* 0x002fe200000010ff */
[C---:B------:R-:W-:Y:S01]  /*8450*/  FFMA R24, R41.reuse, R40, R24 ;  /* 0x0000002829187223 */ /* 0x040fe20000000018 */
[C---:B------:R-:W-:Y:S01]  /*8460*/  FFMA R25, R41.reuse, R42, R25 ;  /* 0x0000002a29197223 */ /* 0x040fe20000000019 */
[----:B------:R-:W-:Y:S01]  /*8470*/  FFMA R26, R41, R43, R26 ;  /* 0x0000002b291a7223 */ /* 0x000fe2000000001a */
[----:B------:R-:W-:Y:S01]  /*8480*/  LOP3.LUT R40, R73, 0xffff0000, RZ, 0xc0, !PT ;  /* 0xffff000049287812 */ /* 0x000fe200078ec0ff */
        /* <DEDUP_REMOVED lines=39> */
.L_x_122:
[----:B------:R-:W-:Y:S05]  /*8700*/  BSYNC.RECONVERGENT B0 ;  /* 0x0000000000007941 */ /* 0x000fea0003800200 */
.L_x_121:
        /* <DEDUP_REMOVED lines=20> */
.L_x_126:
[----:B------:R-:W-:Y:S05]  /*8850*/  BSYNC B0 ;  /* 0x0000000000007941 */ /* 0x000fea0003800000 */
.L_x_125:
[----:B------:R-:W-:Y:S11]  /*8860*/  ISETP.NE.AND P0, PT, R61, RZ, PT ;  /* 0x000000ff3d00720c */ /* 0x000ff60003f05270 */
[----:B------:R-:W-:Y:S02]  /*8870*/  @!UPT UIADD3 URZ, UPT, UPT, URZ, URZ, URZ ;  /* 0x000000fffffff290 */ /* 0x000fe4000fffe0ff */
[----:B------:R-:W-:Y:S01]  /*8880*/  @P0 IADD3 R2, PT, PT, R92, R5, RZ ;  /* 0x000000055c020210 */ /* 0x000fe20007ffe0ff */
[----:B------:R-:W-:Y:S05]  /*8890*/  @P0 WARPSYNC.ALL ;  /* 0x0000000000000948 */ /* 0x000fea0003800000 */
[----:B------:R3:W4:Y:S04]  /*88a0*/  @P0 LDSM.16.M88.4 R48, [R46+UR44+0x400] ;  /* 0x0004002c2e30083b */ /* 0x0007280008000200 */
[----:B------:R3:W1:Y:S04]  /*88b0*/  @P0 LDSM.16.M88.4 R56, [R0+0x400] ;  /* 0x000400000038083b */ /* 0x0006680000000200 */
[----:B------:R3:W1:Y:S04]  /*88c0*/  @P0 LDSM.16.M88.4 R64, [R5+0x400] ;  /* 0x000400000540083b */ /* 0x0006680000000200 */
[----:B------:R3:W1:Y:S02]  /*88d0*/  @P0 LDSM.16.M88.4 R72, [R2+0x400] ;  /* 0x000400000248083b */ /* 0x0006640000000200 */
.L_x_124:
[----:B------:R-:W-:Y:S05]  /*88e0*/  BSYNC B1 ;  /* 0x0000000000017941 */ /* 0x000fea0003800000 */
.L_x_123:
        /* <DEDUP_REMOVED lines=11> */
[----:B---3--:R-:W3:Y:S01]  /*89a0*/  LDC.64 R2, c[0x4][R3] ;  /* 0x0100000003027b82 */ /* 0x008ee20000000a00 */
[----:B------:R-:W2:Y:S01]  /*89b0*/  LDCU.64 UR4, c[0x4][0x10] ;  /* 0x01000200ff0477ac */ /* 0x000ea20008000a00 */
[----:B-1----:R-:W-:Y:S01]  /*89c0*/  MOV R5, UR9 ;  /* 0x0000000900057c02 */ /* 0x002fe20008000f00 */
[----:B------:R-:W-:Y:S01]  /*89d0*/  IMAD.U32 R4, RZ, RZ, UR8 ;  /* 0x00000008ff047e24 */ /* 0x000fe2000f8e00ff */
[----:B-----5:R-:W-:Y:S01]  /*89e0*/  MOV R7, UR7 ;  /* 0x0000000700077c02 */ /* 0x020fe20008000f00 */
[----:B------:R-:W-:Y:S01]  /*89f0*/  IMAD.U32 R6, RZ, RZ, UR6 ;  /* 0x00000006ff067e24 */ /* 0x000fe2000f8e00ff */
[----:B--2---:R-:W-:Y:S01]  /*8a00*/  MOV R11, UR5 ;  /* 0x00000005000b7c02 */ /* 0x004fe20008000f00 */
[----:B------:R-:W-:Y:S02]  /*8a10*/  IMAD.U32 R10, RZ, RZ, UR4 ;  /* 0x00000004ff0a7e24 */ /* 0x000fe4000f8e00ff */
[----:B------:R-:W-:Y:S07]  /*8a20*/  LEPC R20, `(.L_x_128) ;  /* 0x000000001014794e */ /* 0x000fee0000000000 */
[----:B---34-:R-:W-:Y:S05]  /*8a30*/  CALL.ABS.NOINC R2 ;  /* 0x0000000002007343 */ /* 0x018fea0003c00000 */
.L_x_128:
[----:B------:R-:W-:Y:S01]  /*8a40*/  ISETP.NE.AND P0, PT, R94, RZ, PT ;  /* 0x000000ff5e00720c */ /* 0x000fe20003f05270 */
[----:B------:R-:W-:Y:S05]  /*8a50*/  WARPSYNC.ALL ;  /* 0x0000000000007948 */ /* 0x000fea0003800000 */
[----:B------:R-:W-:Y:S01]  /*8a60*/  R2UR UR4, R39 ;  /* 0x00000000270472ca */ /* 0x000fe200000e0000 */
[----:B------:R-:W1:Y:S01]  /*8a70*/  S2UR UR6, SR_CgaCtaId ;  /* 0x00000000000679c3 */ /* 0x000e620000008800 */
[C---:B----4-:R-:W-:Y:S01]  /*8a80*/  SHF.L.U32 R40, R48.reuse, 0x10, RZ ;  /* 0x0000001030287819 */ /* 0x050fe200000006ff */
[----:B------:R-:W-:Y:S01]  /*8a90*/  BSSY.RECONVERGENT B0, `(.L_x_129) ;  /* 0x000008c000007945 */ /* 0x000fe20003800200 */
[----:B------:R-:W-:Y:S02]  /*8aa0*/  LOP3.LUT R42, R48, 0xffff0000, RZ, 0xc0, !PT ;  /* 0xffff0000302a7812 */ /* 0x000fe400078ec0ff */
[C---:B------:R-:W-:Y:S02]  /*8ab0*/  SHF.L.U32 R43, R49.reuse, 0x10, RZ ;  /* 0x00000010312b7819 */ /* 0x040fe400000006ff */
[----:B------:R-:W-:Y:S02]  /*8ac0*/  LOP3.LUT R44, R49, 0xffff0000, RZ, 0xc0, !PT ;  /* 0xffff0000312c7812 */ /* 0x000fe400078ec0ff */
[C---:B------:R-:W-:Y:S02]  /*8ad0*/  SHF.L.U32 R45, R50.reuse, 0x10, RZ ;  /* 0x00000010322d7819 */ /* 0x040fe400000006ff */
[----:B---3--:R-:W-:Y:S01]  /*8ae0*/  LOP3.LUT R46, R50, 0xffff0000, RZ, 0xc0, !PT ;  /* 0xffff0000322e7812 */ /* 0x008fe200078ec0ff */
[----:B------:R-:W3:Y:S01]  /*8af0*/  LDTM.16dp256bit.x8 R4, tmem[UR4+0xc0] ;  /* 0x0000c004000479ee */ /* 0x000ee200081a0000 */
[C---:B------:R-:W-:Y:S01]  /*8b00*/  SHF.L.U32 R47, R51.reuse, 0x10, RZ ;  /* 0x00000010332f7819 */ /* 0x040fe200000006ff */
[----:B------:R-:W-:Y:S01]  /*8b10*/  NOP ;  /* 0x0000000000007918 */ /* 0x000fe20000000000 */
[----:B------:R-:W-:Y:S02]  /*8b20*/  LOP3.LUT R49, R51, 0xffff0000, RZ, 0xc0, !PT ;  /* 0xffff000033317812 */ /* 0x000fe400078ec0ff */
[----:B------:R-:W-:Y:S02]  /*8b30*/  R2UR UR5, R98 ;  /* 0x00000000620572ca */ /* 0x000fe400000e0000 */
[C---:B------:R-:W-:Y:S02]  /*8b40*/  SHF.L.U32 R48, R56.reuse, 0x10, RZ ;  /* 0x0000001038307819 */ /* 0x040fe400000006ff */
[----:B------:R-:W-:Y:S02]  /*8b50*/  LOP3.LUT R51, R56, 0xffff0000, RZ, 0xc0, !PT ;  /* 0xffff000038337812 */ /* 0x000fe400078ec0ff */
[C---:B------:R-:W-:Y:S02]  /*8b60*/  SHF.L.U32 R50, R57.reuse, 0x10, RZ ;  /* 0x0000001039327819 */ /* 0x040fe400000006ff */
[----:B--2---:R-:W-:Y:S02]  /*8b70*/  LOP3.LUT R52, R57, 0xffff0000, RZ, 0xc0, !PT ;  /* 0xffff000039347812 */ /* 0x004fe400078ec0ff */
[C---:B------:R-:W-:Y:S02]  /*8b80*/  SHF.L.U32 R53, R58.reuse, 0x10, RZ ;  /* 0x000000103a357819 */ /* 0x040fe400000006ff */
[----:B------:R-:W-:Y:S01]  /*8b90*/  LOP3.LUT R54, R58, 0xffff0000, RZ, 0xc0, !PT ;  /* 0xffff00003a367812 */ /* 0x000fe200078ec0ff */
[----:B------:R-:W-:Y:S01]  /*8ba0*/  UIADD3 UR4, UPT, UPT, UR5, 0xc0, URZ ;  /* 0x000000c005047890 */ /* 0x000fe2000fffe0ff */
[C---:B------:R-:W-:Y:S02]  /*8bb0*/  SHF.L.U32 R55, R59.reuse, 0x10, RZ ;  /* 0x000000103b377819 */ /* 0x040fe400000006ff */
[----:B------:R-:W-:Y:S02]  /*8bc0*/  LOP3.LUT R56, R59, 0xffff0000, RZ, 0xc0, !PT ;  /* 0xffff00003b387812 */ /* 0x000fe400078ec0ff */
[----:B------:R-:W-:Y:S01]  /*8bd0*/  SHF.L.U32 R57, R64, 0x10, RZ ;  /* 0x0000001040397819 */ /* 0x000fe200000006ff */
[----:B-1----:R-:W-:Y:S01]  /*8be0*/  UPRMT UR4, UR6, 0x654, UR4 ;  /* 0x0000065406047896 */ /* 0x002fe20008000004 */
[C---:B---3--:R-:W-:Y:S01]  /*8bf0*/  FMUL R4, R38.reuse, R4 ;  /* 0x0000000426047220 */ /* 0x048fe20000400000 */
[C---:B------:R-:W-:Y:S01]  /*8c00*/  FMUL R5, R38.reuse, R5 ;  /* 0x0000000526057220 */ /* 0x040fe20000400000 */
[----:B------:R-:W-:Y:S01]  /*8c10*/  FMUL R6, R38, R6 ;  /* 0x0000000626067220 */ /* 0x000fe20000400000 */
[----:B------:R-:W-:Y:S01]  /*8c20*/  LOP3.LUT R58, R64, 0xffff0000, RZ, 0xc0, !PT ;  /* 0xffff0000403a7812 */ /* 0x000fe200078ec0ff */
[C---:B------:R-:W-:Y:S01]  /*8c30*/  FFMA R4, R41.reuse, R40, R4 ;  /* 0x0000002829047223 */ /* 0x040fe20000000004 */
[----:B------:R-:W-:Y:S01]  /*8c40*/  FFMA R5, R41, R42, R5 ;  /* 0x0000002a29057223 */ /* 0x000fe20000000005 */
[----:B------:R-:W-:Y:S01]  /*8c50*/  SHF.L.U32 R59, R65, 0x10, RZ ;  /* 0x00000010413b7819 */ /* 0x000fe200000006ff */
[----:B------:R-:W-:Y:S01]  /*8c60*/  FFMA R6, R41, R43, R6 ;  /* 0x0000002b29067223 */ /* 0x000fe20000000006 */
[----:B------:R-:W-:Y:S01]  /*8c70*/  SYNCS.ARRIVE.TRANS64.RED.A1T0 RZ, [UR4], RZ ;  /* 0x000000ffffff79a7 */ /* 0x000fe20008100404 */
[C---:B------:R-:W-:Y:S01]  /*8c80*/  FMUL R7, R38.reuse, R7 ;  /* 0x0000000726077220 */ /* 0x040fe20000400000 */
[----:B------:R-:W-:Y:S01]  /*8c90*/  LOP3.LUT R60, R65, 0xffff0000, RZ, 0xc0, !PT ;  /* 0xffff0000413c7812 */ /* 0x000fe200078ec0ff */
[C---:B------:R-:W-:Y:S01]  /*8ca0*/  FMUL R8, R38.reuse, R8 ;  /* 0x0000000826087220 */ /* 0x040fe20000400000 */
[----:B------:R-:W-:Y:S01]  /*8cb0*/  F2FP.BF16.F32.PACK_AB R104, R5, R4 ;  /* 0x000000040568723e */ /* 0x000fe200000010ff */
[C---:B------:R-:W-:Y:S01]  /*8cc0*/  FFMA R7, R41.reuse, R44, R7 ;  /* 0x0000002c29077223 */ /* 0x040fe20000000007 */
[----:B------:R-:W-:Y:S01]  /*8cd0*/  FMUL R9, R38, R9 ;  /* 0x0000000926097220 */ /* 0x000fe20000400000 */
[----:B------:R-:W-:Y:S01]  /*8ce0*/  FFMA R8, R41, R45, R8 ;  /* 0x0000002d29087223 */ /* 0x000fe20000000008 */
[----:B------:R-:W-:Y:S01]  /*8cf0*/  SHF.L.U32 R61, R66, 0x10, RZ ;  /* 0x00000010423d7819 */ /* 0x000fe200000006ff */
[C---:B------:R-:W-:Y:S01]  /*8d00*/  FMUL R0, R38.reuse, R10 ;  /* 0x0000000a26007220 */ /* 0x040fe20000400000 */
[----:B------:R-:W-:Y:S01]  /*8d10*/  F2FP.BF16.F32.PACK_AB R105, R7, R6 ;  /* 0x000000060769723e */ /* 0x000fe200000010ff */
[C---:B------:R-:W-:Y:S01]  /*8d20*/  FFMA R9, R41.reuse, R46, R9 ;  /* 0x0000002e29097223 */ /* 0x040fe20000000009 */
[----:B------:R-:W-:Y:S01]  /*8d30*/  FMUL R2, R38, R11 ;  /* 0x0000000b26027220 */ /* 0x000fe20000400000 */
[----:B------:R-:W-:Y:S01]  /*8d40*/  FFMA R0, R41, R47, R0 ;  /* 0x0000002f29007223 */ /* 0x000fe20000000000 */
[----:B------:R-:W-:Y:S01]  /*8d50*/  LOP3.LUT R62, R66, 0xffff0000, RZ, 0xc0, !PT ;  /* 0xffff0000423e7812 */ /* 0x000fe200078ec0ff */
[C---:B------:R-:W-:Y:S01]  /*8d60*/  FMUL R3, R38.reuse, R12 ;  /* 0x0000000c26037220 */ /* 0x040fe20000400000 */
[----:B------:R-:W-:Y:S01]  /*8d70*/  F2FP.BF16.F32.PACK_AB R106, R9, R8 ;  /* 0x00000008096a723e */ /* 0x000fe200000010ff */
[C---:B------:R-:W-:Y:S01]  /*8d80*/  FFMA R2, R41.reuse, R49, R2 ;  /* 0x0000003129027223 */ /* 0x040fe20000000002 */
[C---:B------:R-:W-:Y:S01]  /*8d90*/  FMUL R10, R38.reuse, R13 ;  /* 0x0000000d260a7220 */ /* 0x040fe20000400000 */
[----:B------:R-:W-:Y:S01]  /*8da0*/  FFMA R3, R41, R48, R3 ;  /* 0x0000003029037223 */ /* 0x000fe20000000003 */
[----:B------:R-:W-:Y:S01]  /*8db0*/  SHF.L.U32 R63, R67, 0x10, RZ ;  /* 0x00000010433f7819 */ /* 0x000fe200000006ff */
[----:B------:R-:W-:Y:S01]  /*8dc0*/  FMUL R11, R38, R14 ;  /* 0x0000000e260b7220 */ /* 0x000fe20000400000 */
[----:B------:R-:W-:Y:S01]  /*8dd0*/  F2FP.BF16.F32.PACK_AB R107, R2, R0 ;  /* 0x00000000026b723e */ /* 0x000fe200000010ff */
[C---:B------:R-:W-:Y:S01]  /*8de0*/  FFMA R10, R41.reuse, R51, R10 ;  /* 0x00000033290a7223 */ /* 0x040fe2000000000a */
[----:B------:R-:W-:Y:S01]  /*8df0*/  FMUL R15, R38, R15 ;  /* 0x0000000f260f7220 */ /* 0x000fe20000400000 */
[----:B------:R-:W-:Y:S01]  /*8e00*/  FFMA R11, R41, R50, R11 ;  /* 0x00000032290b7223 */ /* 0x000fe2000000000b */
[----:B------:R-:W-:Y:S01]  /*8e10*/  LOP3.LUT R64, R67, 0xffff0000, RZ, 0xc0, !PT ;  /* 0xffff000043407812 */ /* 0x000fe200078ec0ff */
[----:B------:R1:W-:Y:S01]  /*8e20*/  STSM.16.M88.4 [R97+0x6400], R104 ;  /* 0x0064006861007844 */ /* 0x0003e20000000200 */
[----:B------:R-:W-:Y:S01]  /*8e30*/  F2FP.BF16.F32.PACK_AB R108, R10, R3 ;  /* 0x000000030a6c723e */ /* 0x000fe200000010ff */
[C---:B------:R-:W-:Y:S01]  /*8e40*/  FFMA R15, R41.reuse, R52, R15 ;  /* 0x00000034290f7223 */ /* 0x040fe2000000000f */
[C---:B------:R-:W-:Y:S01]  /*8e50*/  FMUL R12, R38.reuse, R16 ;  /* 0x00000010260c7220 */ /* 0x040fe20000400000 */
[C---:B------:R-:W-:Y:S01]  /*8e60*/  FMUL R13, R38.reuse, R17 ;  /* 0x00000011260d7220 */ /* 0x040fe20000400000 */
[----:B------:R-:W-:Y:S01]  /*8e70*/  FMUL R14, R38, R18 ;  /* 0x00000012260e7220 */ /* 0x000fe20000400000 */
[----:B------:R-:W-:Y:S01]  /*8e80*/  SHF.L.U32 R65, R72, 0x10, RZ ;  /* 0x0000001048417819 */ /* 0x000fe200000006ff */
[----:B------:R-:W-:Y:S01]  /*8e90*/  FFMA R12, R41, R53, R12 ;  /* 0x00000035290c7223 */ /* 0x000fe2000000000c */
[----:B------:R-:W-:Y:S01]  /*8ea0*/  F2FP.BF16.F32.PACK_AB R109, R15, R11 ;  /* 0x0000000b0f6d723e */ /* 0x000fe200000010ff */
[C---:B------:R-:W-:Y:S01]  /*8eb0*/  FFMA R13, R41.reuse, R54, R13 ;  /* 0x00000036290d7223 */ /* 0x040fe2000000000d */
[----:B------:R-:W-:Y:S01]  /*8ec0*/  FFMA R14, R41, R55, R14 ;  /* 0x00000037290e7223 */ /* 0x000fe2000000000e */
[----:B------:R-:W-:Y:S01]  /*8ed0*/  FMUL R19, R38, R19 ;  /* 0x0000001326137220 */ /* 0x000fe20000400000 */
[----:B------:R-:W-:Y:S01]  /*8ee0*/  LOP3.LUT R66, R72, 0xffff0000, RZ, 0xc0, !PT ;  /* 0xffff000048427812 */ /* 0x000fe200078ec0ff */
[C---:B------:R-:W-:Y:S01]  /*8ef0*/  FMUL R16, R38.reuse, R20 ;  /* 0x0000001426107220 */ /* 0x040fe20000400000 */
[----:B------:R-:W-:Y:S01]  /*8f00*/  F2FP.BF16.F32.PACK_AB R110, R13, R12 ;  /* 0x0000000c0d6e723e */ /* 0x000fe200000010ff */
[C---:B------:R-:W-:Y:S01]  /*8f10*/  FFMA R19, R41.reuse, R56, R19 ;  /* 0x0000003829137223 */ /* 0x040fe20000000013 */
[C---:B------:R-:W-:Y:S01]  /*8f20*/  FMUL R17, R38.reuse, R21 ;  /* 0x0000001526117220 */ /* 0x040fe20000400000 */
[----:B------:R-:W-:Y:S01]  /*8f30*/  FFMA R16, R41, R57, R16 ;  /* 0x0000003929107223 */ /* 0x000fe20000000010 */
[----:B------:R-:W-:Y:S01]  /*8f40*/  SHF.L.U32 R67, R73, 0x10, RZ ;  /* 0x0000001049437819 */ /* 0x000fe200000006ff */
[C---:B------:R-:W-:Y:S01]  /*8f50*/  FMUL R18, R38.reuse, R22 ;  /* 0x0000001626127220 */ /* 0x040fe20000400000 */
[----:B------:R-:W-:Y:S01]  /*8f60*/  F2FP.BF16.F32.PACK_AB R111, R19, R14 ;  /* 0x0000000e136f723e */ /* 0x000fe200000010ff */
[C---:B------:R-:W-:Y:S01]  /*8f70*/  FFMA R17, R41.reuse, R58, R17 ;  /* 0x0000003a29117223 */ /* 0x040fe20000000011 */
[C---:B------:R-:W-:Y:S01]  /*8f80*/  FMUL R23, R38.reuse, R23 ;  /* 0x0000001726177220 */ /* 0x040fe20000400000 */
        /* <DEDUP_REMOVED lines=12> */
[C---:B------:R-:W-:Y:S01]  /*9050*/  FMUL R27, R38.reuse, R27 ;  /* 0x0000001b261b7220 */ /* 0x040fe20000400000 */
[C---:B------:R-:W-:Y:S01]  /*9060*/  FMUL R24, R38.reuse, R28 ;  /* 0x0000001c26187220 */ /* 0x040fe20000400000 */
[C---:B------:R-:W-:Y:S01]  /*9070*/  FMUL R25, R38.reuse, R29 ;  /* 0x0000001d26197220 */ /* 0x040fe20000400000 */
[C---:B------:R-:W-:Y:S01]  /*9080*/  FFMA R22, R41.reuse, R63, R22 ;  /* 0x0000003f29167223 */ /* 0x040fe20000000016 */
[C---:B------:R-:W-:Y:S01]  /*9090*/  FMUL R26, R38.reuse, R30 ;  /* 0x0000001e261a7220 */ /* 0x040fe20000400000 */
[C---:B------:R-:W-:Y:S01]  /*90a0*/  FFMA R27, R41.reuse, R64, R27 ;  /* 0x00000040291b7223 */ /* 0x040fe2000000001b */
[----:B------:R-:W-:Y:S01]  /*90b0*/  FMUL R31, R38, R31 ;  /* 0x0000001f261f7220 */ /* 0x000fe20000400000 */
[C---:B------:R-:W-:Y:S01]  /*90c0*/  FFMA R24, R41.reuse, R65, R24 ;  /* 0x0000004129187223 */ /* 0x040fe20000000018 */
[----:B------:R-:W-:Y:S01]  /*90d0*/  LOP3.LUT R70, R74, 0xffff0000, RZ, 0xc0, !PT ;  /* 0xffff00004a467812 */ /* 0x000fe200078ec0ff */
[C---:B------:R-:W-:Y:S01]  /*90e0*/  FMUL R28, R38.reuse, R32 ;  /* 0x00000020261c7220 */ /* 0x040fe20000400000 */
[----:B------:R-:W-:Y:S01]  /*90f0*/  FFMA R25, R41, R66, R25 ;  /* 0x0000004229197223 */ /* 0x000fe20000000019 */
[----:B------:R-:W-:Y:S01]  /*9100*/  SHF.L.U32 R71, R75, 0x10, RZ ;  /* 0x000000104b477819 */ /* 0x000fe200000006ff */
[C---:B------:R-:W-:Y:S01]  /*9110*/  FMUL R29, R38.reuse, R33 ;  /* 0x00000021261d7220 */ /* 0x040fe20000400000 */
[----:B------:R-:W-:Y:S01]  /*9120*/  FFMA R26, R41, R67, R26 ;  /* 0x00000043291a7223 */ /* 0x000fe2000000001a */
[----:B------:R-:W-:Y:S01]  /*9130*/  LOP3.LUT R72, R75, 0xffff0000, RZ, 0xc0, !PT ;  /* 0xffff00004b487812 */ /* 0x000fe200078ec0ff */
        /* <DEDUP_REMOVED lines=24> */
[----:B------:R-:W-:Y:S02]  /*92c0*/  UIADD3 UR9, UPT, UPT, UR49, 0xc0, URZ ;  /* 0x000000c031097890 */ /* 0x000fe4000fffe0ff */
[----:B------:R-:W-:Y:S01]  /*92d0*/  UIADD3 UR8, UPT, UPT, UR44, 0x6400, URZ ;  /* 0x000064002c087890 */ /* 0x000fe2000fffe0ff */
[----:B------:R-:W-:Y:S01]  /*92e0*/  UMOV UR10, UR50 ;  /* 0x00000032000a7c82 */ /* 0x000fe20008000000 */
[----:B------:R-:W-:Y:S01]  /*92f0*/  UMOV UR11, UR36 ;  /* 0x00000024000b7c82 */ /* 0x000fe20008000000 */
[----:B--2---:R-:W-:Y:S04]  /*9300*/  UIADD3 UR4, UP0, UPT, UR6, 0x680, URZ ;  /* 0x0000068006047890 */ /* 0x004fe8000ff1e0ff */
[----:B------:R-:W-:Y:S09]  /*9310*/  UIADD3.X UR5, UPT, UPT, URZ, UR7, URZ, UP0, !UPT ;  /* 0x00000007ff057290 */ /* 0x000ff200087fe4ff */
[----:B------:R2:W-:Y:S01]  /*9320*/  UTMASTG.3D [UR8], [UR4] ;  /* 0x00000008040073b5 */ /* 0x0005e20008010000 */
[----:B------:R0:W-:Y:S01]  /*9330*/  UTMACMDFLUSH ;  /* 0x00000000000079b7 */ /* 0x0001e20000000000 */
[----:B--2---:R-:W-:Y:S04]  /*9340*/  DEPBAR.LE SB0, 0x1 ;  /* 0x000080400000791a */ /* 0x004fe80000000000 */
.L_x_130:
[----:B------:R-:W-:Y:S05]  /*9350*/  BSYNC.RECONVERGENT B0 ;  /* 0x0000000000007941 */ /* 0x000fea0003800200 */
.L_x_129:
[----:B------:R-:W-:Y:S01]  /*9360*/  BAR.SYNC.DEFER_BLOCKING 0x1, 0x80 ;  /* 0x0042000000007b1d */ /* 0x000fe20000010000 */
[----:B------:R-:W-:Y:S01]  /*9370*/  UISETP.NE.AND UP0, UPT, UR47, -0x4, UPT ;  /* 0xfffffffc2f00788c */ /* 0x000fe2000bf05270 */
[----:B------:R-:W-:Y:S08]  /*9380*/  IADD3 R0, PT, PT, R36, 0x1, RZ ;  /* 0x0000000124007810 */ /* 0x000ff00007ffe0ff */
[----:B------:R-:W-:Y:S05]  /*9390*/  BRA.U !UP0, `(.L_x_131) ;  /* 0x0000000108247547 */ /* 0x000fea000b800000 */
[----:B------:R-:W-:Y:S01]  /*93a0*/  ISETP.NE.AND P0, PT, R95, RZ, PT ;  /* 0x000000ff5f00720c */ /* 0x000fe20003f05270 */
[----:B------:R-:W-:Y:S01]  /*93b0*/  IMAD.U32 R2, RZ, RZ, UR46 ;  /* 0x0000002eff027e24 */ /* 0x000fe2000f8e00ff */
[----:B------:R-:W-:Y:S04]  /*93c0*/  UIADD3 UR4, UPT, UPT, UR46, 0x1, URZ ;  /* 0x000000012e047890 */ /* 0x000fe8000fffe0ff */
[----:B------:R-:W-:Y:S04]  /*93d0*/  UISETP.NE.AND UP0, UPT, UR4, 0x4, UPT ;  /* 0x000000040400788c */ /* 0x000fe8000bf05270 */
[----:B------:R-:W-:Y:S03]  /*93e0*/  USEL UR46, UR4, URZ, UP0 ;  /* 0x000000ff042e7287 */ /* 0x000fe60008000000 */
[----:B------:R-:W-:Y:S05]  /*93f0*/  @P0 LEA R2, R2, UR44, 0x3 ;  /* 0x0000002c02020c11 */ /* 0x000fea000f8e18ff */
[----:B------:R-:W-:Y:S05]  /*9400*/  @P0 VIADD R2, R2, 0x50 ;  /* 0x0000005002020836 */ /* 0x000fea0000000000 */
[----:B------:R-:W-:Y:S04]  /*9410*/  @P0 PRMT R2, R101, 0x654, R2 ;  /* 0x0000065465020816 */ /* 0x000fe80000000002 */
[----:B------:R2:W-:Y:S03]  /*9420*/  @P0 SYNCS.ARRIVE.TRANS64.RED.A1T0 RZ, [R2+URZ], RZ ;  /* 0x000000ff02ff09a7 */ /* 0x0005e600081004ff */
.L_x_131:
[----:B------:R-:W-:Y:S01]  /*9430*/  R2UR UR5, R83 ;  /* 0x00000000530572ca */ /* 0x000fe200000e0000 */
[----:B------:R-:W-:Y:S01]  /*9440*/  UISETP.NE.AND UP0, UPT, UR61, URZ, UPT ;  /* 0x000000ff3d00728c */ /* 0x000fe2000bf05270 */
[----:B------:R-:W-:Y:S01]  /*9450*/  R2UR UR4, R84 ;  /* 0x00000000540472ca */ /* 0x000fe200000e0000 */
[----:B------:R-:W-:Y:S01]  /*9460*/  UIADD3 UR47, UPT, UPT, UR47, 0x4, URZ ;  /* 0x000000042f2f7890 */ /* 0x000fe2000fffe0ff */
[----:B------:R-:W-:Y:S01]  /*9470*/  ISETP.NE.AND P0, PT, R88, 0x2, PT ;  /* 0x000000025800780c */ /* 0x000fe20003f05270 */
[----:B------:R-:W-:Y:S01]  /*9480*/  UMOV UR36, UR60 ;  /* 0x0000003c00247c82 */ /* 0x000fe20008000000 */
[----:B------:R-:W-:Y:S02]  /*9490*/  ISETP.NE.AND P1, PT, R0, 0x4, PT ;  /* 0x000000040000780c */ /* 0x000fe40003f25270 */
[----:B--2---:R-:W-:Y:S02]  /*94a0*/  SEL R2, RZ, 0x1, P0 ;  /* 0x00000001ff027807 */ /* 0x004fe40000000000 */
[----:B------:R-:W-:Y:S02]  /*94b0*/  SEL R3, RZ, 0x1, P1 ;  /* 0x00000001ff037807 */ /* 0x000fe40000800000 */
[----:B------:R-:W-:Y:S01]  /*94c0*/  LOP3.LUT R89, R89, R2, RZ, 0x3c, !PT ;  /* 0x0000000259597212 */ /* 0x000fe200078e3cff */
[----:B------:R-:W-:Y:S01]  /*94d0*/  UIADD3 UR20, UPT, UPT, UR37, UR5, URZ ;  /* 0x0000000525147290 */ /* 0x000fe2000fffe0ff */
[----:B------:R-:W-:Y:S01]  /*94e0*/  LOP3.LUT R90, R90, R3, RZ, 0x3c, !PT ;  /* 0x000000035a5a7212 */ /* 0x000fe200078e3cff */
[----:B------:R-:W-:Y:S01]  /*94f0*/  UIADD3 UR16, UPT, UPT, UR38, UR4, URZ ;  /* 0x0000000426107290 */ /* 0x000fe2000fffe0ff */
[----:B------:R-:W-:Y:S02]  /*9500*/  SEL R88, R88, RZ, P0 ;  /* 0x000000ff58587207 */ /* 0x000fe40000000000 */
[----:B------:R-:W-:Y:S01]  /*9510*/  SEL R36, R0, RZ, P1 ;  /* 0x000000ff00247207 */ /* 0x000fe20000800000 */
[----:B------:R-:W-:Y:S08]  /*9520*/  BRA.U UP0, `(.L_x_132) ;  /* 0xffffffbd009c7547 */ /* 0x000ff0000b83ffff */
[----:B------:R-:W-:-:S13]  /*9530*/  R2UR UR4, R85 ;  /* 0x00000000550472ca */ /* 0x000fda00000e0000 */
[----:B------:R-:W-:-:S09]  /*9540*/  UISETP.NE.AND UP0, UPT, UR4, URZ, UPT ;  /* 0x000000ff0400728c */ /* 0x000fd2000bf05270 */
[----:B------:R-:W-:Y:S05]  /*9550*/  BRA.U !UP0, `(.L_x_133) ;  /* 0x0000000108487547 */ /* 0x000fea000b800000 */
[----:B------:R-:W2:Y:S02]  /*9560*/  LDCU.64 UR4, c[0x0][0x890] ;  /* 0x00011200ff0477ac */ /* 0x000ea40008000a00 */
[----:B--2---:R-:W-:-:S04]  /*9570*/  UISETP.NE.U32.AND UP0, UPT, UR4, URZ, UPT ;  /* 0x000000ff0400728c */ /* 0x004fc8000bf05070 */
[----:B------:R-:W-:-:S09]  /*9580*/  UISETP.NE.AND.EX UP0, UPT, UR5, URZ, UPT, UP0 ;  /* 0x000000ff0500728c */ /* 0x000fd2000bf05300 */
[----:B------:R-:W-:Y:S05]  /*9590*/  BRA.U UP0, `(.L_x_134) ;  /* 0x00000001000c7547 */ /* 0x000fea000b800000 */
[----:B------:R-:W-:-:S13]  /*95a0*/  FSETP.NEU.AND P0, PT, R41, RZ, PT ;  /* 0x000000ff2900720b */ /* 0x000fda0003f0d000 */
[----:B------:R-:W-:Y:S05]  /*95b0*/  @!P0 EXIT ;  /* 0x000000000000894d */ /* 0x000fea0003800000 */
[----:B------:R-:W-:Y:S05]  /*95c0*/  BRA `(.L_x_133) ;  /* 0x00000000002c7947 */ /* 0x000fea0003800000 */
.L_x_134:
[----:B------:R-:W-:Y:S01]  /*95d0*/  ISETP.NE.AND P0, PT, R87, RZ, PT ;  /* 0x000000ff5700720c */ /* 0x000fe20003f05270 */
[----:B------:R-:W-:-:S12]  /*95e0*/  BSSY.RECONVERGENT B0, `(.L_x_133) ;  /* 0x0000009000007945 */ /* 0x000fd80003800200 */
[----:B------:R-:W-:Y:S05]  /*95f0*/  @P0 BRA `(.L_x_135) ;  /* 0x0000000000140947 */ /* 0x000fea0003800000 */
[----:B------:R-:W2:Y:S02]  /*9600*/  LDCU.64 UR4, c[0x0][0x888] ;  /* 0x00011100ff0477ac */ /* 0x000ea40008000a00 */
[----:B--2---:R-:W-:-:S04]  /*9610*/  ISETP.NE.U32.AND P0, PT, RZ, UR4, PT ;  /* 0x00000004ff007c0c */ /* 0x004fc8000bf05070 */
[----:B------:R-:W-:-:S13]  /*9620*/  ISETP.NE.AND.EX P0, PT, RZ, UR5, PT, P0 ;  /* 0x00000005ff007c0c */ /* 0x000fda000bf05300 */
[----:B------:R-:W-:Y:S05]  /*9630*/  @!P0 EXIT ;  /* 0x000000000000894d */ /* 0x000fea0003800000 */
[----:B------:R-:W-:Y:S05]  /*9640*/  BRA `(.L_x_136) ;  /* 0x0000000000087947 */ /* 0x000fea0003800000 */
.L_x_135:
[----:B------:R-:W-:-:S13]  /*9650*/  FSETP.NEU.AND P0, PT, R41, RZ, PT ;  /* 0x000000ff2900720b */ /* 0x000fda0003f0d000 */
[----:B------:R-:W-:Y:S05]  /*9660*/  @!P0 EXIT ;  /* 0x000000000000894d */ /* 0x000fea0003800000 */
.L_x_136:
[----:B------:R-:W-:Y:S05]  /*9670*/  BSYNC.RECONVERGENT B0 ;  /* 0x0000000000007941 */ /* 0x000fea0003800200 */
.L_x_133:
[----:B------:R-:W2:Y:S01]  /*9680*/  S2UR UR5, SR_CgaCtaId ;  /* 0x00000000000579c3 */ /* 0x000ea20000008800 */
[----:B------:R-:W-:Y:S01]  /*9690*/  ULEA UR4, UR46, UR44, 0x3 ;  /* 0x0000002c2e047291 */ /* 0x000fe2000f8e18ff */
[----:B------:R-:W-:-:S04]  /*96a0*/  DEPBAR.LE SB0, 0x0 ;  /* 0x000080000000791a */ /* 0x000fc80000000000 */
[----:B------:R-:W-:-:S04]  /*96b0*/  UIADD3 UR4, UPT, UPT, UR4, 0x50, URZ ;  /* 0x0000005004047890 */ /* 0x000fc8000fffe0ff */
[----:B--2---:R-:W-:-:S09]  /*96c0*/  UPRMT UR4, UR5, 0x654, UR4 ;  /* 0x0000065405047896 */ /* 0x004fd20008000004 */
[----:B------:R-:W-:Y:S01]  /*96d0*/  SYNCS.ARRIVE.TRANS64.RED.A1T0 RZ, [UR4], RZ ;  /* 0x000000ffffff79a7 */ /* 0x000fe20008100404 */
[----:B------:R-:W-:Y:S05]  /*96e0*/  EXIT ;  /* 0x000000000000794d */ /* 0x000fea0003800000 */
.L_x_24:
[----:B-1----:R1:W3:Y:S02]  /*96f0*/  SYNCS.PHASECHK.TRANS64.TRYWAIT P0, [R0+URZ+0xf0], R3 ;  /* 0x0000f003000075a7 */ /* 0x0022e400080011ff */
[----:B---3--:R-:W-:Y:S05]  /*9700*/  @!P0 NANOSLEEP.SYNCS 0x989680 ;  /* 0x009896800000895d */ /* 0x008fea0003900000 */
[----:B------:R-:W3:Y:S02]  /*9710*/  @!P0 SYNCS.PHASECHK.TRANS64 P0, [R0+URZ+0xf0], R3 ;  /* 0x0000f003000085a7 */ /* 0x000ee400080010ff */
[----:B---3--:R-:W-:Y:S05]  /*9720*/  @!P0 BRA `(.L_x_24) ;  /* 0xfffffffc00f08947 */ /* 0x008fea000383ffff */
[----:B------:R-:W-:Y:S05]  /*9730*/  BRA `(.L_x_137) ;  /* 0xffffff8000c07947 */ /* 0x000fea000383ffff */
.L_x_27:
[----:B-1----:R-:W-:-:S07]  /*9740*/  MOV R0, UR33 ;  /* 0x0000002100007c02 */ /* 0x002fce0008000f00 */
.L_x_138:
[----:B-1----:R1:W3:Y:S02]  /*9750*/  SYNCS.PHASECHK.TRANS64.TRYWAIT P0, [R0+URZ+0x18], R3 ;  /* 0x00001803000075a7 */ /* 0x0022e400080011ff */
[----:B---3--:R-:W-:Y:S05]  /*9760*/  @!P0 NANOSLEEP.SYNCS 0x989680 ;  /* 0x009896800000895d */ /* 0x008fea0003900000 */
[----:B------:R-:W3:Y:S02]  /*9770*/  @!P0 SYNCS.PHASECHK.TRANS64 P0, [R0+URZ+0x18], R3 ;  /* 0x00001803000085a7 */ /* 0x000ee400080010ff */
[----:B---3--:R-:W-:Y:S05]  /*9780*/  @!P0 BRA `(.L_x_138) ;  /* 0xfffffffc00f08947 */ /* 0x008fea000383ffff */
[----:B------:R-:W-:Y:S05]  /*9790*/  BRA `(.L_x_26) ;  /* 0xffffff8400047947 */ /* 0x000fea000383ffff */
.L_x_34:
[----:B-1----:R-:W-:-:S07]  /*97a0*/  MOV R0, UR17 ;  /* 0x0000001100007c02 */ /* 0x002fce0008000f00 */
.L_x_139:
[----:B-1----:R1:W3:Y:S02]  /*97b0*/  SYNCS.PHASECHK.TRANS64.TRYWAIT P0, [R0+URZ+0x18], R3 ;  /* 0x00001803000075a7 */ /* 0x0022e400080011ff */
[----:B---3--:R-:W-:Y:S05]  /*97c0*/  @!P0 NANOSLEEP.SYNCS 0x989680 ;  /* 0x009896800000895d */ /* 0x008fea0003900000 */
[----:B------:R-:W3:Y:S02]  /*97d0*/  @!P0 SYNCS.PHASECHK.TRANS64 P0, [R0+URZ+0x18], R3 ;  /* 0x00001803000085a7 */ /* 0x000ee400080010ff */
[----:B---3--:R-:W-:Y:S05]  /*97e0*/  @!P0 BRA `(.L_x_139) ;  /* 0xfffffffc00f08947 */ /* 0x008fea000383ffff */
[----:B------:R-:W-:Y:S05]  /*97f0*/  BRA `(.L_x_33) ;  /* 0xffffff8400cc7947 */ /* 0x000fea000383ffff */
.L_x_39:
[----:B-1----:R1:W3:Y:S02]  /*9800*/  SYNCS.PHASECHK.TRANS64.TRYWAIT P0, [R3+URZ+0x80], R0 ;  /* 0x00008000030075a7 */ /* 0x0022e400080011ff */
[----:B---3--:R-:W-:Y:S05]  /*9810*/  @!P0 NANOSLEEP.SYNCS 0x989680 ;  /* 0x009896800000895d */ /* 0x008fea0003900000 */
[----:B------:R-:W3:Y:S02]  /*9820*/  @!P0 SYNCS.PHASECHK.TRANS64 P0, [R3+URZ+0x80], R0 ;  /* 0x00008000030085a7 */ /* 0x000ee400080010ff */
[----:B---3--:R-:W-:Y:S05]  /*9830*/  @!P0 BRA `(.L_x_39) ;  /* 0xfffffffc00f08947 */ /* 0x008fea000383ffff */
[----:B------:R-:W-:Y:S05]  /*9840*/  BRA `(.L_x_140) ;  /* 0xffffff88006c7947 */ /* 0x000fea000383ffff */
.L_x_43:
[----:B-1----:R-:W-:-:S07]  /*9850*/  MOV R0, UR4 ;  /* 0x0000000400007c02 */ /* 0x002fce0008000f00 */
.L_x_141:
[----:B-1----:R1:W3:Y:S02]  /*9860*/  SYNCS.PHASECHK.TRANS64.TRYWAIT P0, [R0+URZ], R3 ;  /* 0x00000003000075a7 */ /* 0x0022e400080011ff */
[----:B---3--:R-:W-:Y:S05]  /*9870*/  @!P0 NANOSLEEP.SYNCS 0x989680 ;  /* 0x009896800000895d */ /* 0x008fea0003900000 */
[----:B------:R-:W3:Y:S02]  /*9880*/  @!P0 SYNCS.PHASECHK.TRANS64 P0, [R0+URZ], R3 ;  /* 0x00000003000085a7 */ /* 0x000ee400080010ff */
[----:B---3--:R-:W-:Y:S05]  /*9890*/  @!P0 BRA `(.L_x_141) ;  /* 0xfffffffc00f08947 */ /* 0x008fea000383ffff */
[----:B------:R-:W-:Y:S05]  /*98a0*/  BRA `(.L_x_142) ;  /* 0xffffff9000187947 */ /* 0x000fea000383ffff */
.L_x_44:
[----:B------:R-:W-:-:S07]  /*98b0*/  MOV R0, UR5 ;  /* 0x0000000500007c02 */ /* 0x000fce0008000f00 */
.L_x_143:
[----:B-1----:R1:W3:Y:S02]  /*98c0*/  SYNCS.PHASECHK.TRANS64.TRYWAIT P0, [R0+URZ], R3 ;  /* 0x00000003000075a7 */ /* 0x0022e400080011ff */
[----:B---3--:R-:W-:Y:S05]  /*98d0*/  @!P0 NANOSLEEP.SYNCS 0x989680 ;  /* 0x009896800000895d */ /* 0x008fea0003900000 */
[----:B------:R-:W3:Y:S02]  /*98e0*/  @!P0 SYNCS.PHASECHK.TRANS64 P0, [R0+URZ], R3 ;  /* 0x00000003000085a7 */ /* 0x000ee400080010ff */
[----:B---3--:R-:W-:Y:S05]  /*98f0*/  @!P0 BRA `(.L_x_143) ;  /* 0xfffffffc00f08947 */ /* 0x008fea000383ffff */
[----:B------:R-:W-:Y:S05]  /*9900*/  BRA `(.L_x_144) ;  /* 0xffffff9000247947 */ /* 0x000fea000383ffff */
.L_x_47:
[----:B--2---:R2:W3:Y:S02]  /*9910*/  SYNCS.PHASECHK.TRANS64.TRYWAIT P0, [R2+URZ+0xe0], R5 ;  /* 0x0000e005020075a7 */ /* 0x0044e400080011ff */
[----:B---3--:R-:W-:Y:S05]  /*9920*/  @!P0 NANOSLEEP.SYNCS 0x989680 ;  /* 0x009896800000895d */ /* 0x008fea0003900000 */
[----:B------:R-:W3:Y:S02]  /*9930*/  @!P0 SYNCS.PHASECHK.TRANS64 P0, [R2+URZ+0xe0], R5 ;  /* 0x0000e005020085a7 */ /* 0x000ee400080010ff */
[----:B---3--:R-:W-:Y:S05]  /*9940*/  @!P0 BRA `(.L_x_47) ;  /* 0xfffffffc00f08947 */ /* 0x008fea000383ffff */
[----:B------:R-:W-:Y:S05]  /*9950*/  BRA `(.L_x_145) ;  /* 0xffffff9000887947 */ /* 0x000fea000383ffff */
.L_x_48:
[----:B------:R-:W-:-:S07]  /*9960*/  MOV R2, UR4 ;  /* 0x0000000400027c02 */ /* 0x000fce0008000f00 */
.L_x_146:
[----:B--2---:R2:W3:Y:S02]  /*9970*/  SYNCS.PHASECHK.TRANS64.TRYWAIT P0, [R2+URZ+0x90], R5 ;  /* 0x00009005020075a7 */ /* 0x0044e400080011ff */
[----:B---3--:R-:W-:Y:S05]  /*9980*/  @!P0 NANOSLEEP.SYNCS 0x989680 ;  /* 0x009896800000895d */ /* 0x008fea0003900000 */
[----:B------:R-:W3:Y:S02]  /*9990*/  @!P0 SYNCS.PHASECHK.TRANS64 P0, [R2+URZ+0x90], R5 ;  /* 0x00009005020085a7 */ /* 0x000ee400080010ff */
[----:B---3--:R-:W-:Y:S05]  /*99a0*/  @!P0 BRA `(.L_x_146) ;  /* 0xfffffffc00f08947 */ /* 0x008fea000383ffff */
[----:B------:R-:W-:Y:S05]  /*99b0*/  BRA `(.L_x_147) ;  /* 0xffffff9000987947 */ /* 0x000fea000383ffff */
.L_x_49:
[----:B--2---:R2:W3:Y:S02]  /*99c0*/  SYNCS.PHASECHK.TRANS64.TRYWAIT P1, [R2+URZ+0x80], R5 ;  /* 0x00008005020075a7 */ /* 0x0044e400080211ff */
[----:B---3--:R-:W-:Y:S05]  /*99d0*/  @!P1 NANOSLEEP.SYNCS 0x989680 ;  /* 0x009896800000995d */ /* 0x008fea0003900000 */
[----:B------:R-:W3:Y:S02]  /*99e0*/  @!P1 SYNCS.PHASECHK.TRANS64 P1, [R2+URZ+0x80], R5 ;  /* 0x00008005020095a7 */ /* 0x000ee400080210ff */
[----:B---3--:R-:W-:Y:S05]  /*99f0*/  @!P1 BRA `(.L_x_49) ;  /* 0xfffffffc00f09947 */ /* 0x008fea000383ffff */
[----:B------:R-:W-:Y:S05]  /*9a00*/  BRA `(.L_x_148) ;  /* 0xffffff9000c87947 */ /* 0x000fea000383ffff */
.L_x_52:
[----:B------:R-:W-:-:S07]  /*9a10*/  MOV R0, UR4 ;  /* 0x0000000400007c02 */ /* 0x000fce0008000f00 */
.L_x_149:
[----:B--2---:R2:W3:Y:S02]  /*9a20*/  SYNCS.PHASECHK.TRANS64.TRYWAIT P0, [R0+URZ+0x90], R3 ;  /* 0x00009003000075a7 */ /* 0x0044e400080011ff */
[----:B---3--:R-:W-:Y:S05]  /*9a30*/  @!P0 NANOSLEEP.SYNCS 0x989680 ;  /* 0x009896800000895d */ /* 0x008fea0003900000 */
[----:B------:R-:W3:Y:S02]  /*9a40*/  @!P0 SYNCS.PHASECHK.TRANS64 P0, [R0+URZ+0x90], R3 ;  /* 0x00009003000085a7 */ /* 0x000ee400080010ff */
[----:B---3--:R-:W-:Y:S05]  /*9a50*/  @!P0 BRA `(.L_x_149) ;  /* 0xfffffffc00f08947 */ /* 0x008fea000383ffff */
[----:B------:R-:W-:Y:S05]  /*9a60*/  BRA `(.L_x_51) ;  /* 0xffffff94001c7947 */ /* 0x000fea000383ffff */
.L_x_59:
[----:B-1----:R1:W2:Y:S02]  /*9a70*/  SYNCS.PHASECHK.TRANS64.TRYWAIT P1, [R0+URZ+0x80], R5 ;  /* 0x00008005000075a7 */ /* 0x0022a400080211ff */
[----:B--2---:R-:W-:Y:S05]  /*9a80*/  @!P1 NANOSLEEP.SYNCS 0x989680 ;  /* 0x009896800000995d */ /* 0x004fea0003900000 */
[----:B------:R-:W2:Y:S02]  /*9a90*/  @!P1 SYNCS.PHASECHK.TRANS64 P1, [R0+URZ+0x80], R5 ;  /* 0x00008005000095a7 */ /* 0x000ea400080210ff */
[----:B--2---:R-:W-:Y:S05]  /*9aa0*/  @!P1 BRA `(.L_x_59) ;  /* 0xfffffffc00f09947 */ /* 0x004fea000383ffff */
[----:B------:R-:W-:Y:S05]  /*9ab0*/  BRA `(.L_x_150) ;  /* 0xffffff9800947947 */ /* 0x000fea000383ffff */
.L_x_60:
[----:B------:R-:W-:-:S07]  /*9ac0*/  MOV R3, UR31 ;  /* 0x0000001f00037c02 */ /* 0x000fce0008000f00 */
.L_x_151:
[----:B-1----:R1:W2:Y:S02]  /*9ad0*/  SYNCS.PHASECHK.TRANS64.TRYWAIT P0, [R3+URZ+0xc0], R0 ;  /* 0x0000c000030075a7 */ /* 0x0022a400080011ff */
[----:B--2---:R-:W-:Y:S05]  /*9ae0*/  @!P0 NANOSLEEP.SYNCS 0x989680 ;  /* 0x009896800000895d */ /* 0x004fea0003900000 */
[----:B------:R-:W2:Y:S02]  /*9af0*/  @!P0 SYNCS.PHASECHK.TRANS64 P0, [R3+URZ+0xc0], R0 ;  /* 0x0000c000030085a7 */ /* 0x000ea400080010ff */
[----:B--2---:R-:W-:Y:S05]  /*9b00*/  @!P0 BRA `(.L_x_151) ;  /* 0xfffffffc00f08947 */ /* 0x004fea000383ffff */
[----:B------:R-:W-:Y:S05]  /*9b10*/  BRA `(.L_x_152) ;  /* 0xffffff9800e47947 */ /* 0x000fea000383ffff */
.L_x_63:
[----:B------:R-:W-:Y:S07]  /*9b20*/  MOV R0, UR5 ;  /* 0x0000000500007c02 */ /* 0x000fee0008000f00 */
.L_x_153:
[----:B-1----:R1:W2:Y:S02]  /*9b30*/  SYNCS.PHASECHK.TRANS64.TRYWAIT P0, [R0+URZ], R3 ;  /* 0x00000003000075a7 */ /* 0x0022a400080011ff */
[----:B--2---:R-:W-:Y:S05]  /*9b40*/  @!P0 NANOSLEEP.SYNCS 0x989680 ;  /* 0x009896800000895d */ /* 0x004fea0003900000 */
[----:B------:R-:W2:Y:S02]  /*9b50*/  @!P0 SYNCS.PHASECHK.TRANS64 P0, [R0+URZ], R3 ;  /* 0x00000003000085a7 */ /* 0x000ea400080010ff */
[----:B--2---:R-:W-:Y:S05]  /*9b60*/  @!P0 BRA `(.L_x_153) ;  /* 0xfffffffc00f08947 */ /* 0x004fea000383ffff */
[----:B------:R-:W-:Y:S05]  /*9b70*/  BRA `(.L_x_62) ;  /* 0xffffff9c00007947 */ /* 0x000fea000383ffff */
.L_x_66:
[----:B------:R-:W-:-:S07]  /*9b80*/  MOV R0, UR4 ;  /* 0x0000000400007c02 */ /* 0x000fce0008000f00 */
.L_x_154:
[----:B--2---:R2:W4:Y:S02]  /*9b90*/  SYNCS.PHASECHK.TRANS64.TRYWAIT P0, [R0+URZ], R3 ;  /* 0x00000003000075a7 */ /* 0x00452400080011ff */
[----:B----4-:R-:W-:Y:S05]  /*9ba0*/  @!P0 NANOSLEEP.SYNCS 0x989680 ;  /* 0x009896800000895d */ /* 0x010fea0003900000 */
[----:B------:R-:W4:Y:S02]  /*9bb0*/  @!P0 SYNCS.PHASECHK.TRANS64 P0, [R0+URZ], R3 ;  /* 0x00000003000085a7 */ /* 0x000f2400080010ff */
[----:B----4-:R-:W-:Y:S05]  /*9bc0*/  @!P0 BRA `(.L_x_154) ;  /* 0xfffffffc00f08947 */ /* 0x010fea000383ffff */
[----:B------:R-:W-:Y:S05]  /*9bd0*/  BRA `(.L_x_155) ;  /* 0xffffff9c00dc7947 */ /* 0x000fea000383ffff */
.L_x_67:
[----:B------:R-:W-:-:S07]  /*9be0*/  MOV R0, UR5 ;  /* 0x0000000500007c02 */ /* 0x000fce0008000f00 */
.L_x_156:
[----:B-1----:R1:W2:Y:S02]  /*9bf0*/  SYNCS.PHASECHK.TRANS64.TRYWAIT P0, [R0+URZ], R3 ;  /* 0x00000003000075a7 */ /* 0x0022a400080011ff */
[----:B--2---:R-:W-:Y:S05]  /*9c00*/  @!P0 NANOSLEEP.SYNCS 0x989680 ;  /* 0x009896800000895d */ /* 0x004fea0003900000 */
[----:B------:R-:W2:Y:S02]  /*9c10*/  @!P0 SYNCS.PHASECHK.TRANS64 P0, [R0+URZ], R3 ;  /* 0x00000003000085a7 */ /* 0x000ea400080010ff */
[----:B--2---:R-:W-:Y:S05]  /*9c20*/  @!P0 BRA `(.L_x_156) ;  /* 0xfffffffc00f08947 */ /* 0x004fea000383ffff */
[----:B------:R-:W-:Y:S05]  /*9c30*/  BRA `(.L_x_157) ;  /* 0xffffff9c00e87947 */ /* 0x000fea000383ffff */
.L_x_68:
[----:B------:R-:W-:-:S07]  /*9c40*/  MOV R0, UR5 ;  /* 0x0000000500007c02 */ /* 0x000fce0008000f00 */
.L_x_158:
[----:B-1----:R1:W2:Y:S02]  /*9c50*/  SYNCS.PHASECHK.TRANS64.TRYWAIT P0, [R0+URZ], R3 ;  /* 0x00000003000075a7 */ /* 0x0022a400080011ff */
[----:B--2---:R-:W-:Y:S05]  /*9c60*/  @!P0 NANOSLEEP.SYNCS 0x989680 ;  /* 0x009896800000895d */ /* 0x004fea0003900000 */
[----:B------:R-:W2:Y:S02]  /*9c70*/  @!P0 SYNCS.PHASECHK.TRANS64 P0, [R0+URZ], R3 ;  /* 0x00000003000085a7 */ /* 0x000ea400080010ff */
[----:B--2---:R-:W-:Y:S05]  /*9c80*/  @!P0 BRA `(.L_x_158) ;  /* 0xfffffffc00f08947 */ /* 0x004fea000383ffff */
[----:B------:R-:W-:Y:S05]  /*9c90*/  BRA `(.L_x_159) ;  /* 0xffffff9c00f47947 */ /* 0x000fea000383ffff */
.L_x_69:
[----:B------:R-:W-:-:S07]  /*9ca0*/  MOV R0, UR4 ;  /* 0x0000000400007c02 */ /* 0x000fce0008000f00 */
.L_x_160:
[----:B-1----:R1:W2:Y:S02]  /*9cb0*/  SYNCS.PHASECHK.TRANS64.TRYWAIT P0, [R0+URZ], R3 ;  /* 0x00000003000075a7 */ /* 0x0022a400080011ff */
[----:B--2---:R-:W-:Y:S05]  /*9cc0*/  @!P0 NANOSLEEP.SYNCS 0x989680 ;  /* 0x009896800000895d */ /* 0x004fea0003900000 */
[----:B------:R-:W2:Y:S02]  /*9cd0*/  @!P0 SYNCS.PHASECHK.TRANS64 P0, [R0+URZ], R3 ;  /* 0x00000003000085a7 */ /* 0x000ea400080010ff */
[----:B--2---:R-:W-:Y:S05]  /*9ce0*/  @!P0 BRA `(.L_x_160) ;  /* 0xfffffffc00f08947 */ /* 0x004fea000383ffff */
[----:B------:R-:W-:Y:S05]  /*9cf0*/  BRA `(.L_x_161) ;  /* 0xffffffa000007947 */ /* 0x000fea000383ffff */
.L_x_74:
[----:B--2---:R2:W3:Y:S02]  /*9d00*/  SYNCS.PHASECHK.TRANS64.TRYWAIT P0, [R12+URZ+0x80], R9 ;  /* 0x000080090c0075a7 */ /* 0x0044e400080011ff */
[----:B---3--:R-:W-:Y:S05]  /*9d10*/  @!P0 NANOSLEEP.SYNCS 0x989680 ;  /* 0x009896800000895d */ /* 0x008fea0003900000 */
[----:B------:R-:W3:Y:S02]  /*9d20*/  @!P0 SYNCS.PHASECHK.TRANS64 P0, [R12+URZ+0x80], R9 ;  /* 0x000080090c0085a7 */ /* 0x000ee400080010ff */
[----:B---3--:R-:W-:Y:S05]  /*9d30*/  @!P0 BRA `(.L_x_74) ;  /* 0xfffffffc00f08947 */ /* 0x008fea000383ffff */
[----:B------:R-:W-:Y:S05]  /*9d40*/  BRA `(.L_x_162) ;  /* 0xffffffa400307947 */ /* 0x000fea000383ffff */
.L_x_77:
[----:B------:R-:W-:Y:S07]  /*9d50*/  MOV R0, UR21 ;  /* 0x0000001500007c02 */ /* 0x000fee0008000f00 */
.L_x_163:
[----:B--2---:R2:W3:Y:S02]  /*9d60*/  SYNCS.PHASECHK.TRANS64.TRYWAIT P2, [R0+URZ+0x78], R11 ;  /* 0x0000780b000075a7 */ /* 0x0044e400080411ff */
[----:B---3--:R-:W-:Y:S05]  /*9d70*/  @!P2 NANOSLEEP.SYNCS 0x989680 ;  /* 0x009896800000a95d */ /* 0x008fea0003900000 */
[----:B------:R-:W3:Y:S02]  /*9d80*/  @!P2 SYNCS.PHASECHK.TRANS64 P2, [R0+URZ+0x78], R11 ;  /* 0x0000780b0000a5a7 */ /* 0x000ee400080410ff */
[----:B---3--:R-:W-:Y:S05]  /*9d90*/  @!P2 BRA `(.L_x_163) ;  /* 0xfffffffc00f0a947 */ /* 0x008fea000383ffff */
[----:B------:R-:W-:Y:S05]  /*9da0*/  BRA `(.L_x_76) ;  /* 0xffffffa800987947 */ /* 0x000fea000383ffff */
.L_x_80:
[----:B--2---:R-:W-:Y:S07]  /*9db0*/  MOV R0, UR21 ;  /* 0x0000001500007c02 */ /* 0x004fee0008000f00 */
.L_x_164:
[----:B--2---:R2:W3:Y:S02]  /*9dc0*/  SYNCS.PHASECHK.TRANS64.TRYWAIT P0, [R0+URZ+0x50], R9 ;  /* 0x00005009000075a7 */ /* 0x0044e400080011ff */
[----:B---3--:R-:W-:Y:S05]  /*9dd0*/  @!P0 NANOSLEEP.SYNCS 0x989680 ;  /* 0x009896800000895d */ /* 0x008fea0003900000 */
[----:B------:R-:W3:Y:S02]  /*9de0*/  @!P0 SYNCS.PHASECHK.TRANS64 P0, [R0+URZ+0x50], R9 ;  /* 0x00005009000085a7 */ /* 0x000ee400080010ff */
[----:B---3--:R-:W-:Y:S05]  /*9df0*/  @!P0 BRA `(.L_x_164) ;  /* 0xfffffffc00f08947 */ /* 0x008fea000383ffff */
[----:B------:R-:W-:Y:S05]  /*9e00*/  BRA `(.L_x_165) ;  /* 0xffffffa800f47947 */ /* 0x000fea000383ffff */
.L_x_81:
[----:B------:R-:W-:Y:S07]  /*9e10*/  MOV R0, UR21 ;  /* 0x0000001500007c02 */ /* 0x000fee0008000f00 */
.L_x_166:
[----:B--2---:R2:W3:Y:S02]  /*9e20*/  SYNCS.PHASECHK.TRANS64.TRYWAIT P0, [R0+URZ+0x58], R9 ;  /* 0x00005809000075a7 */ /* 0x0044e400080011ff */
[----:B---3--:R-:W-:Y:S05]  /*9e30*/  @!P0 NANOSLEEP.SYNCS 0x989680 ;  /* 0x009896800000895d */ /* 0x008fea0003900000 */
[----:B------:R-:W3:Y:S02]  /*9e40*/  @!P0 SYNCS.PHASECHK.TRANS64 P0, [R0+URZ+0x58], R9 ;  /* 0x00005809000085a7 */ /* 0x000ee400080010ff */
[----:B---3--:R-:W-:Y:S05]  /*9e50*/  @!P0 BRA `(.L_x_166) ;  /* 0xfffffffc00f08947 */ /* 0x008fea000383ffff */
[----:B------:R-:W-:Y:S05]  /*9e60*/  BRA `(.L_x_167) ;  /* 0xffffffac002c7947 */ /* 0x000fea000383ffff */
.L_x_82:
[----:B------:R-:W-:Y:S07]  /*9e70*/  MOV R0, UR21 ;  /* 0x0000001500007c02 */ /* 0x000fee0008000f00 */
.L_x_168:
[----:B--2---:R2:W3:Y:S02]  /*9e80*/  SYNCS.PHASECHK.TRANS64.TRYWAIT P0, [R0+URZ+0x60], R9 ;  /* 0x00006009000075a7 */ /* 0x0044e400080011ff */
[----:B---3--:R-:W-:Y:S05]  /*9e90*/  @!P0 NANOSLEEP.SYNCS 0x989680 ;  /* 0x009896800000895d */ /* 0x008fea0003900000 */
[----:B------:R-:W3:Y:S02]  /*9ea0*/  @!P0 SYNCS.PHASECHK.TRANS64 P0, [R0+URZ+0x60], R9 ;  /* 0x00006009000085a7 */ /* 0x000ee400080010ff */
[----:B---3--:R-:W-:Y:S05]  /*9eb0*/  @!P0 BRA `(.L_x_168) ;  /* 0xfffffffc00f08947 */ /* 0x008fea000383ffff */
[----:B------:R-:W-:Y:S05]  /*9ec0*/  BRA `(.L_x_169) ;  /* 0xffffffac00707947 */ /* 0x000fea000383ffff */
.L_x_83:
[----:B------:R-:W-:Y:S07]  /*9ed0*/  MOV R0, UR21 ;  /* 0x0000001500007c02 */ /* 0x000fee0008000f00 */
.L_x_170:
[----:B--2---:R2:W3:Y:S02]  /*9ee0*/  SYNCS.PHASECHK.TRANS64.TRYWAIT P0, [R0+URZ+0x68], R9 ;  /* 0x00006809000075a7 */ /* 0x0044e400080011ff */
[----:B---3--:R-:W-:Y:S05]  /*9ef0*/  @!P0 NANOSLEEP.SYNCS 0x989680 ;  /* 0x009896800000895d */ /* 0x008fea0003900000 */
[----:B------:R-:W3:Y:S02]  /*9f00*/  @!P0 SYNCS.PHASECHK.TRANS64 P0, [R0+URZ+0x68], R9 ;  /* 0x00006809000085a7 */ /* 0x000ee400080010ff */
[----:B---3--:R-:W-:Y:S05]  /*9f10*/  @!P0 BRA `(.L_x_170) ;  /* 0xfffffffc00f08947 */ /* 0x008fea000383ffff */
[----:B------:R-:W-:Y:S05]  /*9f20*/  BRA `(.L_x_171) ;  /* 0xffffffac00b07947 */ /* 0x000fea000383ffff */
.L_x_85:
[----:B------:R-:W-:-:S07]  /*9f30*/  MOV R0, UR21 ;  /* 0x0000001500007c02 */ /* 0x000fce0008000f00 */
.L_x_172:
[----:B---3--:R3:W4:Y:S02]  /*9f40*/  SYNCS.PHASECHK.TRANS64.TRYWAIT P0, [R0+URZ+0x50], R3 ;  /* 0x00005003000075a7 */ /* 0x00872400080011ff */
[----:B----4-:R-:W-:Y:S05]  /*9f50*/  @!P0 NANOSLEEP.SYNCS 0x989680 ;  /* 0x009896800000895d */ /* 0x010fea0003900000 */
[----:B------:R-:W4:Y:S02]  /*9f60*/  @!P0 SYNCS.PHASECHK.TRANS64 P0, [R0+URZ+0x50], R3 ;  /* 0x00005003000085a7 */ /* 0x000f2400080010ff */
[----:B----4-:R-:W-:Y:S05]  /*9f70*/  @!P0 BRA `(.L_x_172) ;  /* 0xfffffffc00f08947 */ /* 0x010fea000383ffff */
[----:B------:R-:W-:Y:S05]  /*9f80*/  BRA `(.L_x_173) ;  /* 0xffffffb000287947 */ /* 0x000fea000383ffff */
.L_x_86:
[----:B---3--:R-:W-:-:S07]  /*9f90*/  MOV R0, UR21 ;  /* 0x0000001500007c02 */ /* 0x008fce0008000f00 */
.L_x_174:
[----:B---3--:R3:W4:Y:S02]  /*9fa0*/  SYNCS.PHASECHK.TRANS64.TRYWAIT P0, [R0+URZ+0x58], R3 ;  /* 0x00005803000075a7 */ /* 0x00872400080011ff */
[----:B----4-:R-:W-:Y:S05]  /*9fb0*/  @!P0 NANOSLEEP.SYNCS 0x989680 ;  /* 0x009896800000895d */ /* 0x010fea0003900000 */
[----:B------:R-:W4:Y:S02]  /*9fc0*/  @!P0 SYNCS.PHASECHK.TRANS64 P0, [R0+URZ+0x58], R3 ;  /* 0x00005803000085a7 */ /* 0x000f2400080010ff */
[----:B----4-:R-:W-:Y:S05]  /*9fd0*/  @!P0 BRA `(.L_x_174) ;  /* 0xfffffffc00f08947 */ /* 0x010fea000383ffff */
[----:B------:R-:W-:Y:S05]  /*9fe0*/  BRA `(.L_x_175) ;  /* 0xffffffb000187947 */ /* 0x000fea000383ffff */
.L_x_87:
[----:B---3--:R-:W-:-:S07]  /*9ff0*/  MOV R0, UR21 ;  /* 0x0000001500007c02 */ /* 0x008fce0008000f00 */
.L_x_176:
[----:B---3--:R3:W4:Y:S02]  /*a000*/  SYNCS.PHASECHK.TRANS64.TRYWAIT P0, [R0+URZ+0x60], R3 ;  /* 0x00006003000075a7 */ /* 0x00872400080011ff */
[----:B----4-:R-:W-:Y:S05]  /*a010*/  @!P0 NANOSLEEP.SYNCS 0x989680 ;  /* 0x009896800000895d */ /* 0x010fea0003900000 */
[----:B------:R-:W4:Y:S02]  /*a020*/  @!P0 SYNCS.PHASECHK.TRANS64 P0, [R0+URZ+0x60], R3 ;  /* 0x00006003000085a7 */ /* 0x000f2400080010ff */
[----:B----4-:R-:W-:Y:S05]  /*a030*/  @!P0 BRA `(.L_x_176) ;  /* 0xfffffffc00f08947 */ /* 0x010fea000383ffff */
[----:B------:R-:W-:Y:S05]  /*a040*/  BRA `(.L_x_177) ;  /* 0xffffffb000087947 */ /* 0x000fea000383ffff */
.L_x_89:
[----:B-1----:R1:W2:Y:S02]  /*a050*/  SYNCS.PHASECHK.TRANS64.TRYWAIT P0, [R3+URZ+0x80], R0 ;  /* 0x00008000030075a7 */ /* 0x0022a400080011ff */
[----:B--2---:R-:W-:Y:S05]  /*a060*/  @!P0 NANOSLEEP.SYNCS 0x989680 ;  /* 0x009896800000895d */ /* 0x004fea0003900000 */
[----:B------:R-:W2:Y:S02]  /*a070*/  @!P0 SYNCS.PHASECHK.TRANS64 P0, [R3+URZ+0x80], R0 ;  /* 0x00008000030085a7 */ /* 0x000ea400080010ff */
[----:B--2---:R-:W-:Y:S05]  /*a080*/  @!P0 BRA `(.L_x_89) ;  /* 0xfffffffc00f08947 */ /* 0x004fea000383ffff */
[----:B------:R-:W-:Y:S05]  /*a090*/  BRA `(.L_x_178) ;  /* 0xffffffb000d47947 */ /* 0x000fea000383ffff */
.L_x_100:
[----:B-1----:R-:W-:Y:S04]  /*a0a0*/  MOV R0, UR44 ;  /* 0x0000002c00007c02 */ /* 0x002fe80008000f00 */
[----:B------:R1:W2:Y:S03]  /*a0b0*/  SYNCS.PHASECHK.TRANS64.TRYWAIT P1, [R0+URZ+0x30], R5 ;  /* 0x00003005000075a7 */ /* 0x0002a600080211ff */
[----:B--2---:R-:W-:Y:S05]  /*a0c0*/  @!P1 NANOSLEEP.SYNCS 0x989680 ;  /* 0x009896800000995d */ /* 0x004fea0003900000 */
[----:B------:R-:W2:Y:S02]  /*a0d0*/  @!P1 SYNCS.PHASECHK.TRANS64 P1, [R0+URZ+0x30], R5 ;  /* 0x00003005000095a7 */ /* 0x000ea400080210ff */
[----:B--2---:R-:W-:Y:S05]  /*a0e0*/  @!P1 BRA `(.L_x_100) ;  /* 0xfffffffc00ec9947 */ /* 0x004fea000383ffff */
[----:B------:R-:W-:Y:S05]  /*a0f0*/  BRA `(.L_x_99) ;  /* 0xffffffc000687947 */ /* 0x000fea000383ffff */
.L_x_102:
[----:B-1----:R1:W4:Y:S02]  /*a100*/  SYNCS.PHASECHK.TRANS64.TRYWAIT P0, [R98+URZ+0xa0], R3 ;  /* 0x0000a003620075a7 */ /* 0x00232400080011ff */
[----:B----4-:R-:W-:Y:S05]  /*a110*/  @!P0 NANOSLEEP.SYNCS 0x989680 ;  /* 0x009896800000895d */ /* 0x010fea0003900000 */
[----:B------:R-:W4:Y:S02]  /*a120*/  @!P0 SYNCS.PHASECHK.TRANS64 P0, [R98+URZ+0xa0], R3 ;  /* 0x0000a003620085a7 */ /* 0x000f2400080010ff */
[----:B----4-:R-:W-:Y:S05]  /*a130*/  @!P0 BRA `(.L_x_102) ;  /* 0xfffffffc00f08947 */ /* 0x010fea000383ffff */
[----:B------:R-:W-:Y:S05]  /*a140*/  BRA `(.L_x_101) ;  /* 0xffffffc000947947 */ /* 0x000fea000383ffff */
.L_x_111:
[----:B--2---:R2:W3:Y:S02]  /*a150*/  SYNCS.PHASECHK.TRANS64.TRYWAIT P0, [R3+URZ+0x30], R0 ;  /* 0x00003000030075a7 */ /* 0x0044e400080011ff */
[----:B---3--:R-:W-:Y:S05]  /*a160*/  @!P0 NANOSLEEP.SYNCS 0x989680 ;  /* 0x009896800000895d */ /* 0x008fea0003900000 */
[----:B------:R-:W3:Y:S02]  /*a170*/  @!P0 SYNCS.PHASECHK.TRANS64 P0, [R3+URZ+0x30], R0 ;  /* 0x00003000030085a7 */ /* 0x000ee400080010ff */
[----:B---3--:R-:W-:Y:S05]  /*a180*/  @!P0 BRA `(.L_x_111) ;  /* 0xfffffffc00f08947 */ /* 0x008fea000383ffff */
[----:B------:R-:W-:Y:S05]  /*a190*/  BRA `(.L_x_110) ;  /* 0xffffffcc00787947 */ /* 0x000fea000383ffff */
.L_x_119:
[----:B-1----:R1:W3:Y:S02]  /*a1a0*/  SYNCS.PHASECHK.TRANS64.TRYWAIT P0, [R63+URZ+0x30], R4 ;  /* 0x000030043f0075a7 */ /* 0x0022e400080011ff */
[----:B---3--:R-:W-:Y:S05]  /*a1b0*/  @!P0 NANOSLEEP.SYNCS 0x989680 ;  /* 0x009896800000895d */ /* 0x008fea0003900000 */
[----:B------:R-:W3:Y:S02]  /*a1c0*/  @!P0 SYNCS.PHASECHK.TRANS64 P0, [R63+URZ+0x30], R4 ;  /* 0x000030043f0085a7 */ /* 0x000ee400080010ff */
[----:B---3--:R-:W-:Y:S05]  /*a1d0*/  @!P0 BRA `(.L_x_119) ;  /* 0xfffffffc00f08947 */ /* 0x008fea000383ffff */
[----:B------:R-:W-:Y:S05]  /*a1e0*/  BRA `(.L_x_118) ;  /* 0xffffffd800807947 */ /* 0x000fea000383ffff */
.L_x_127:
[----:B-1----:R1:W3:Y:S02]  /*a1f0*/  SYNCS.PHASECHK.TRANS64.TRYWAIT P0, [R108+URZ+0x30], R3 ;  /* 0x000030036c0075a7 */ /* 0x0022e400080011ff */
[----:B---3--:R-:W-:Y:S05]  /*a200*/  @!P0 NANOSLEEP.SYNCS 0x989680 ;  /* 0x009896800000895d */ /* 0x008fea0003900000 */
[----:B------:R-:W3:Y:S02]  /*a210*/  @!P0 SYNCS.PHASECHK.TRANS64 P0, [R108+URZ+0x30], R3 ;  /* 0x000030036c0085a7 */ /* 0x000ee400080010ff */
[----:B---3--:R-:W-:Y:S05]  /*a220*/  @!P0 BRA `(.L_x_127) ;  /* 0xfffffffc00f08947 */ /* 0x008fea000383ffff */
[----:B------:R-:W-:Y:S05]  /*a230*/  BRA `(.L_x_126) ;  /* 0xffffffe400847947 */ /* 0x000fea000383ffff */
        .weak           $__internal_0_$__cuda_sm10x_tcgen05_guardrail_trap_col_being_dealloced_not_returned_by_alloc
        .type           $__internal_0_$__cuda_sm10x_tcgen05_guardrail_trap_col_being_dealloced_not_returned_by_alloc,@function
        .size           $__internal_0_$__cuda_sm10x_tcgen05_guardrail_trap_col_being_dealloced_not_returned_by_alloc,($__internal_1_$__cuda_sm10x_tcgen05_guardrail_trap_phase_invalid_during_alloc - $__internal_0_$__cuda_sm10x_tcgen05_guardrail_trap_col_being_dealloced_not_returned_by_alloc)
$__internal_0_$__cuda_sm10x_tcgen05_guardrail_trap_col_being_dealloced_not_returned_by_alloc:
[----:B------:R-:W-:Y:S05]  /*a240*/  BPT.TRAP 0x1 ;  /* 0x000000040000795c */ /* 0x000fea0000300000 */
[----:B------:R-:W-:-:S04]  /*a250*/  HFMA2 R3, -RZ, RZ, 0, 0 ;  /* 0x00000000ff037431 */ /* 0x000fc800000001ff */
[----:B------:R-:W-:Y:S05]  /*a260*/  RET.REL.NODEC R2 `(_ZN7cutlass13device_kernelINS_4gemm6kernel13GemmUniversalIN4cute5tupleIJiiiiEEENS1_10collective13CollectiveMmaINS1_35MainloopSm100TmaUmmaWarpSpecializedILi3ELi2ELi4ENS5_IJNS4_1CILi2EEESB_NSA_ILi1EEEEEEEENS5_IJNSA_ILi64EEENSA_ILi256EEESF_EEENS_10bfloat16_tENS5_IJlSC_lEEESI_SJ_NS4_8TiledMMAINS4_8MMA_AtomIJNS4_20SM100_MMA_F16BF16_SSISI_SI_fLi64ELi256ELNS4_4UMMA5MajorE0ELSO_0ELNSN_7ScaleInE0ELSP_0EEEEEENS4_6LayoutINS5_IJSC_SC_SC_EEENS5_IJNSA_ILi0EEESU_SU_EEEEENS5_IJNS4_10UnderscoreESX_SX_EEEEENS4_23SM90_TMA_LOAD_MULTICASTENS4_14ComposedLayoutINS4_7SwizzleILi3ELi4ELi3EEENS4_18smem_ptr_flag_bitsILi16EEENSS_INS5_IJNSA_ILi8EEESF_EEENS5_IJSF_SC_EEEEEEEvNS4_8identityES10_S1A_vS1B_EENS_8epilogue10collective18CollectiveEpilogueINS1D_23Sm100TmaWarpSpecializedILi4ELi2ELi32ELb1ELb0EEEJSH_NS5_IJNSS_ISF_SC_EES1I_EEESI_SJ_SI_SJ_NS1D_6fusion15FusionCallbacksIS1H_NS1K_17LinearCombinationISI_fSI_fLNS_15FloatRoundStyleE2EEESH_S1J_JEEENS4_5SM1004TMEM4LOAD26SM100_TMEM_LOAD_16dp256b8xENS4_13SM90_TMA_LOADES1A_NS4_17SM75_U32x4_LDSM_NENS4_14SM90_TMA_STOREES1A_NS4_17SM90_U32x4_STSM_NENS4_39AutoVectorizingCopyWithAssumedAlignmentILi128EEEEEEvvEEEEvNT_6ParamsE) ;  /* 0xffffff5c02647950 */ /* 0x000fea0003c3ffff */
        .weak           $__internal_1_$__cuda_sm10x_tcgen05_guardrail_trap_phase_invalid_during_alloc
        .type           $__internal_1_$__cuda_sm10x_tcgen05_guardrail_trap_phase_invalid_during_alloc,@function
        .size           $__internal_1_$__cuda_sm10x_tcgen05_guardrail_trap_phase_invalid_during_alloc,($__internal_2_$__cuda_sm10x_tcgen05_guardrail_trap_unallocated_columns_being_dealloced - $__internal_1_$__cuda_sm10x_tcgen05_guardrail_trap_phase_invalid_during_alloc)
$__internal_1_$__cuda_sm10x_tcgen05_guardrail_trap_phase_invalid_during_alloc:
[----:B------:R-:W-:Y:S05]  /*a270*/  BPT.TRAP 0x1 ;  /* 0x000000040000795c */ /* 0x000fea0000300000 */
[----:B------:R-:W-:-:S04]  /*a280*/  MOV R5, 0x0 ;  /* 0x0000000000057802 */ /* 0x000fc80000000f00 */
[----:B------:R-:W-:Y:S05]  /*a290*/  RET.REL.NODEC R4 `(_ZN7cutlass13device_kernelINS_4gemm6kernel13GemmUniversalIN4cute5tupleIJiiiiEEENS1_10collective13CollectiveMmaINS1_35MainloopSm100TmaUmmaWarpSpecializedILi3ELi2ELi4ENS5_IJNS4_1CILi2EEESB_NSA_ILi1EEEEEEEENS5_IJNSA_ILi64EEENSA_ILi256EEESF_EEENS_10bfloat16_tENS5_IJlSC_lEEESI_SJ_NS4_8TiledMMAINS4_8MMA_AtomIJNS4_20SM100_MMA_F16BF16_SSISI_SI_fLi64ELi256ELNS4_4UMMA5MajorE0ELSO_0ELNSN_7ScaleInE0ELSP_0EEEEEENS4_6LayoutINS5_IJSC_SC_SC_EEENS5_IJNSA_ILi0EEESU_SU_EEEEENS5_IJNS4_10UnderscoreESX_SX_EEEEENS4_23SM90_TMA_LOAD_MULTICASTENS4_14ComposedLayoutINS4_7SwizzleILi3ELi4ELi3EEENS4_18smem_ptr_flag_bitsILi16EEENSS_INS5_IJNSA_ILi8EEESF_EEENS5_IJSF_SC_EEEEEEEvNS4_8identityES10_S1A_vS1B_EENS_8epilogue10collective18CollectiveEpilogueINS1D_23Sm100TmaWarpSpecializedILi4ELi2ELi32ELb1ELb0EEEJSH_NS5_IJNSS_ISF_SC_EES1I_EEESI_SJ_SI_SJ_NS1D_6fusion15FusionCallbacksIS1H_NS1K_17LinearCombinationISI_fSI_fLNS_15FloatRoundStyleE2EEESH_S1J_JEEENS4_5SM1004TMEM4LOAD26SM100_TMEM_LOAD_16dp256b8xENS4_13SM90_TMA_LOADES1A_NS4_17SM75_U32x4_LDSM_NENS4_14SM90_TMA_STOREES1A_NS4_17SM90_U32x4_STSM_NENS4_39AutoVectorizingCopyWithAssumedAlignmentILi128EEEEEEvvEEEEvNT_6ParamsE) ;  /* 0xffffff5c04587950 */ /* 0x000fea0003c3ffff */
        .weak           $__internal_2_$__cuda_sm10x_tcgen05_guardrail_trap_unallocated_columns_being_dealloced
        .type           $__internal_2_$__cuda_sm10x_tcgen05_guardrail_trap_unallocated_columns_being_dealloced,@function
        .size           $__internal_2_$__cuda_sm10x_tcgen05_guardrail_trap_unallocated_columns_being_dealloced,(.L_x_180 - $__internal_2_$__cuda_sm10x_tcgen05_guardrail_trap_unallocated_columns_being_dealloced)
$__internal_2_$__cuda_sm10x_tcgen05_guardrail_trap_unallocated_columns_being_dealloced:
[----:B------:R-:W-:Y:S05]  /*a2a0*/  BPT.TRAP 0x1 ;  /* 0x000000040000795c */ /* 0x000fea0000300000 */
[----:B------:R-:W-:-:S04]  /*a2b0*/  HFMA2 R3, -RZ, RZ, 0, 0 ;  /* 0x00000000ff037431 */ /* 0x000fc800000001ff */
[----:B------:R-:W-:Y:S05]  /*a2c0*/  RET.REL.NODEC R2 `(_ZN7cutlass13device_kernelINS_4gemm6kernel13GemmUniversalIN4cute5tupleIJiiiiEEENS1_10collective13CollectiveMmaINS1_35MainloopSm100TmaUmmaWarpSpecializedILi3ELi2ELi4ENS5_IJNS4_1CILi2EEESB_NSA_ILi1EEEEEEEENS5_IJNSA_ILi64EEENSA_ILi256EEESF_EEENS_10bfloat16_tENS5_IJlSC_lEEESI_SJ_NS4_8TiledMMAINS4_8MMA_AtomIJNS4_20SM100_MMA_F16BF16_SSISI_SI_fLi64ELi256ELNS4_4UMMA5MajorE0ELSO_0ELNSN_7ScaleInE0ELSP_0EEEEEENS4_6LayoutINS5_IJSC_SC_SC_EEENS5_IJNSA_ILi0EEESU_SU_EEEEENS5_IJNS4_10UnderscoreESX_SX_EEEEENS4_23SM90_TMA_LOAD_MULTICASTENS4_14ComposedLayoutINS4_7SwizzleILi3ELi4ELi3EEENS4_18smem_ptr_flag_bitsILi16EEENSS_INS5_IJNSA_ILi8EEESF_EEENS5_IJSF_SC_EEEEEEEvNS4_8identityES10_S1A_vS1B_EENS_8epilogue10collective18CollectiveEpilogueINS1D_23Sm100TmaWarpSpecializedILi4ELi2ELi32ELb1ELb0EEEJSH_NS5_IJNSS_ISF_SC_EES1I_EEESI_SJ_SI_SJ_NS1D_6fusion15FusionCallbacksIS1H_NS1K_17LinearCombinationISI_fSI_fLNS_15FloatRoundStyleE2EEESH_S1J_JEEENS4_5SM1004TMEM4LOAD26SM100_TMEM_LOAD_16dp256b8xENS4_13SM90_TMA_LOADES1A_NS4_17SM75_U32x4_LDSM_NENS4_14SM90_TMA_STOREES1A_NS4_17SM90_U32x4_STSM_NENS4_39AutoVectorizingCopyWithAssumedAlignmentILi128EEEEEEvvEEEEvNT_6ParamsE) ;  /* 0xffffff5c024c7950 */ /* 0x000fea0003c3ffff */
.L_x_179:
[----:B------:R-:W-:-:S00]  /*a2d0*/  BRA `(.L_x_179) ;  /* 0xfffffffc00fc7947 */ /* 0x000fc0000383ffff */
[----:B------:R-:W-:-:S00]  /*a2e0*/  NOP ;  /* 0x0000000000007918 */ /* 0x000fc00000000000 */
        /* <DEDUP_REMOVED lines=9> */
.L_x_180:


//--------------------- .nv.global.init           --------------------------
	.section	.nv.global.init,"aw",@progbits
.nv.global.init:
	.type		$str$27,@object
	.size		$str$27,($str$28 - $str$27)
$str$27:
        /*0000*/ 	.byte	0x28, 0x61, 0x64, 0x64, 0x72, 0x65, 0x73, 0x73, 0x20, 0x26, 0x20, 0x6d, 0x61, 0x73, 0x6b, 0x29
        /*0010*/ 	.byte	0x20, 0x3d, 0x3d, 0x20, 0x30, 0x00
	.type		$str$28,@object
	.size		$str$28,($str$26 - $str$28)
$str$28:
        /*0016*/ 	.byte	0x2f, 0x74, 0x6d, 0x70, 0x2f, 0x63, 0x75, 0x74, 0x6c, 0x61, 0x73, 0x73, 0x5f, 0x73, 0x77, 0x65
        /*0026*/ 	.byte	0x65, 0x70, 0x5f, 0x73, 0x72, 0x63, 0x2f, 0x69, 0x6e, 0x63, 0x6c, 0x75, 0x64, 0x65, 0x2f, 0x63
        /*0036*/ 	.byte	0x75, 0x74, 0x65, 0x2f, 0x70, 0x6f, 0x69, 0x6e, 0x74, 0x65, 0x72, 0x5f, 0x66, 0x6c, 0x61, 0x67
        /*0046*/ 	.byte	0x67, 0x65, 0x64, 0x2e, 0x68, 0x70, 0x70, 0x00
	.type		$str$26,@object
	.size		$str$26,($str$25 - $str$26)
$str$26:
        /*004e*/ 	.byte	0x2f, 0x74, 0x6d, 0x70, 0x2f, 0x63, 0x75, 0x74, 0x6c, 0x61, 0x73, 0x73, 0x5f, 0x73, 0x77, 0x65
        /*005e*/ 	.byte	0x65, 0x70, 0x5f, 0x73, 0x72, 0x63, 0x2f, 0x69, 0x6e, 0x63, 0x6c, 0x75, 0x64, 0x65, 0x2f, 0x63
        /*006e*/ 	.byte	0x75, 0x74, 0x65, 0x2f, 0x61, 0x74, 0x6f, 0x6d, 0x2f, 0x63, 0x6f, 0x70, 0x79, 0x5f, 0x74, 0x72
        /*007e*/ 	.byte	0x61, 0x69, 0x74, 0x73, 0x5f, 0x73, 0x6d, 0x31, 0x30, 0x30, 0x2e, 0x68, 0x70, 0x70, 0x00
	.type		$str$25,@object
	.size		$str$25,(__unnamed_1 - $str$25)
$str$25:
        /*008d*/ 	.byte	0x28, 0x28, 0x75, 0x69, 0x6e, 0x74, 0x33, 0x32, 0x5f, 0x74, 0x28, 0x74, 0x68, 0x72, 0x65, 0x61
        /*009d*/ 	.byte	0x64, 0x49, 0x64, 0x78, 0x2e, 0x78, 0x29, 0x20, 0x2f, 0x20, 0x33, 0x32, 0x29, 0x20, 0x25, 0x20
        /*00ad*/ 	.byte	0x34, 0x29, 0x20, 0x3d, 0x3d, 0x20, 0x28, 0x28, 0x28, 0x74, 0x6d, 0x65, 0x6d, 0x5f, 0x61, 0x64
        /*00bd*/ 	.byte	0x64, 0x72, 0x20, 0x3e, 0x3e, 0x20, 0x31, 0x36, 0x29, 0x20, 0x2f, 0x20, 0x33, 0x32, 0x29, 0x20
        /*00cd*/ 	.byte	0x25, 0x20, 0x34, 0x29, 0x00
	.type		__unnamed_1,@object
	.size		__unnamed_1,(__unnamed_2 - __unnamed_1)
__unnamed_1:
        /*00d2*/ 	.byte	0x61, 0x75, 0x74, 0x6f, 0x20, 0x63, 0x75, 0x74, 0x65, 0x3a, 0x3a, 0x61, 0x73, 0x5f, 0x70, 0x6f
        /* <DEDUP_REMOVED lines=24> */
        /*0262*/ 	.byte	0x30, 0x39, 0x36, 0x3e, 0x3e, 0x3e, 0x3e, 0x5d, 0x00
	.type		__unnamed_2,@object
	.size		__unnamed_2,(.L_2 - __unnamed_2)
__unnamed_2:
        /* <DEDUP_REMOVED lines=46> */
        /*054b*/ 	.byte	0x75, 0x74, 0x65, 0x3a, 0x3a, 0x43, 0x3c, 0x30, 0x3e, 0x3e, 0x3e, 0x3e, 0x5d, 0x00
.L_2:


//--------------------- .nv.shared._ZN7cutlass13device_kernelINS_4gemm6kernel13GemmUniversalIN4cute5tupleIJiiiiEEENS1_10collective13CollectiveMmaINS1_35MainloopSm100TmaUmmaWarpSpecializedILi3ELi2ELi4ENS5_IJNS4_1CILi2EEESB_NSA_ILi1EEEEEEEENS5_IJNSA_ILi64EEENSA_ILi256EEESF_EEENS_10bfloat16_tENS5_IJlSC_lEEESI_SJ_NS4_8TiledMMAINS4_8MMA_AtomIJNS4_20SM100_MMA_F16BF16_SSISI_SI_fLi64ELi256ELNS4_4UMMA5MajorE0ELSO_0ELNSN_7ScaleInE0ELSP_0EEEEEENS4_6LayoutINS5_IJSC_SC_SC_EEENS5_IJNSA_ILi0EEESU_SU_EEEEENS5_IJNS4_10UnderscoreESX_SX_EEEEENS4_23SM90_TMA_LOAD_MULTICASTENS4_14ComposedLayoutINS4_7SwizzleILi3ELi4ELi3EEENS4_18smem_ptr_flag_bitsILi16EEENSS_INS5_IJNSA_ILi8EEESF_EEENS5_IJSF_SC_EEEEEEEvNS4_8identityES10_S1A_vS1B_EENS_8epilogue10collective18CollectiveEpilogueINS1D_23Sm100TmaWarpSpecializedILi4ELi2ELi32ELb1ELb0EEEJSH_NS5_IJNSS_ISF_SC_EES1I_EEESI_SJ_SI_SJ_NS1D_6fusion15FusionCallbacksIS1H_NS1K_17LinearCombinationISI_fSI_fLNS_15FloatRoundStyleE2EEESH_S1J_JEEENS4_5SM1004TMEM4LOAD26SM100_TMEM_LOAD_16dp256b8xENS4_13SM90_TMA_LOADES1A_NS4_17SM75_U32x4_LDSM_NENS4_14SM90_TMA_STOREES1A_NS4_17SM90_U32x4_STSM_NENS4_39AutoVectorizingCopyWithAssumedAlignmentILi128EEEEEEvvEEEEvNT_6ParamsE --------------------------
	.section	.nv.shared._ZN7cutlass13device_kernelINS_4gemm6kernel13GemmUniversalIN4cute5tupleIJiiiiEEENS1_10collective13CollectiveMmaINS1_35MainloopSm100TmaUmmaWarpSpecializedILi3ELi2ELi4ENS5_IJNS4_1CILi2EEESB_NSA_ILi1EEEEEEEENS5_IJNSA_ILi64EEENSA_ILi256EEESF_EEENS_10bfloat16_tENS5_IJlSC_lEEESI_SJ_NS4_8TiledMMAINS4_8MMA_AtomIJNS4_20SM100_MMA_F16BF16_SSISI_SI_fLi64ELi256ELNS4_4UMMA5MajorE0ELSO_0ELNSN_7ScaleInE0ELSP_0EEEEEENS4_6LayoutINS5_IJSC_SC_SC_EEENS5_IJNSA_ILi0EEESU_SU_EEEEENS5_IJNS4_10UnderscoreESX_SX_EEEEENS4_23SM90_TMA_LOAD_MULTICASTENS4_14ComposedLayoutINS4_7SwizzleILi3ELi4ELi3EEENS4_18smem_ptr_flag_bitsILi16EEENSS_INS5_IJNSA_ILi8EEESF_EEENS5_IJSF_SC_EEEEEEEvNS4_8identityES10_S1A_vS1B_EENS_8epilogue10collective18CollectiveEpilogueINS1D_23Sm100TmaWarpSpecializedILi4ELi2ELi32ELb1ELb0EEEJSH_NS5_IJNSS_ISF_SC_EES1I_EEESI_SJ_SI_SJ_NS1D_6fusion15FusionCallbacksIS1H_NS1K_17LinearCombinationISI_fSI_fLNS_15FloatRoundStyleE2EEESH_S1J_JEEENS4_5SM1004TMEM4LOAD26SM100_TMEM_LOAD_16dp256b8xENS4_13SM90_TMA_LOADES1A_NS4_17SM75_U32x4_LDSM_NENS4_14SM90_TMA_STOREES1A_NS4_17SM90_U32x4_STSM_NENS4_39AutoVectorizingCopyWithAssumedAlignmentILi128EEEEEEvvEEEEvNT_6ParamsE,"aw",@nobits
	.sectionflags	@""
	.align	16
	.zero		1024


//--------------------- .nv.shared.reserved.0     --------------------------
	.section	.nv.shared.reserved.0,"aw",@nobits
	.weak		__nv_reservedSMEM_offset_0_alias
	.size		__nv_reservedSMEM_offset_0_alias, 0, 64
	.other		__nv_reservedSMEM_offset_0_alias,@"STO_CUDA_RESERVED_SHARED STV_DEFAULT"
__nv_reservedSMEM_offset_0_alias:
	.zero		0
.nv.shared.reserved.0:
	.zero		64
	.weak		__nv_reservedSMEM_tcgen05_partition
	.type		__nv_reservedSMEM_tcgen05_partition,@object
	.size		__nv_reservedSMEM_tcgen05_partition,(.L_0 - __nv_reservedSMEM_tcgen05_partition)
__nv_reservedSMEM_tcgen05_partition:
	.zero		32
.L_0:


//--------------------- .nv.global                --------------------------
	.section	.nv.global,"aw",@nobits
.nv.global:
	.type		_ZN39_INTERNAL_eecb0e6b_4_k_cu_4c3c56e7_90454cute1_E,@object
	.size		_ZN39_INTERNAL_eecb0e6b_4_k_cu_4c3c56e7_90454cute1_E,(_ZN39_INTERNAL_eecb0e6b_4_k_cu_4c3c56e7_90454cuda3std3__45__cpo6cbeginE - _ZN39_INTERNAL_eecb0e6b_4_k_cu_4c3c56e7_90454cute1_E)
_ZN39_INTERNAL_eecb0e6b_4_k_cu_4c3c56e7_90454cute1_E:
	.zero		1
	.type		_ZN39_INTERNAL_eecb0e6b_4_k_cu_4c3c56e7_90454cuda3std3__45__cpo6cbeginE,@object
	.size		_ZN39_INTERNAL_eecb0e6b_4_k_cu_4c3c56e7_90454cuda3std3__45__cpo6cbeginE,(_ZN39_INTERNAL_eecb0e6b_4_k_cu_4c3c56e7_90454cuda3std3__48in_placeE - _ZN39_INTERNAL_eecb0e6b_4_k_cu_4c3c56e7_90454cuda3std3__45__cpo6cbeginE)
_ZN39_INTERNAL_eecb0e6b_4_k_cu_4c3c56e7_90454cuda3std3__45__cpo6cbeginE:
	.zero		1
	.type		_ZN39_INTERNAL_eecb0e6b_4_k_cu_4c3c56e7_90454cuda3std3__48in_placeE,@object
	.size		_ZN39_INTERNAL_eecb0e6b_4_k_cu_4c3c56e7_90454cuda3std3__48in_placeE,(_ZN39_INTERNAL_eecb0e6b_4_k_cu_4c3c56e7_90454cuda3std6ranges3__45__cpo9iter_moveE - _ZN39_INTERNAL_eecb0e6b_4_k_cu_4c3c56e7_90454cuda3std3__48in_placeE)
_ZN39_INTERNAL_eecb0e6b_4_k_cu_4c3c56e7_90454cuda3std3__48in_placeE:
	.zero		1
	.type		_ZN39_INTERNAL_eecb0e6b_4_k_cu_4c3c56e7_90454cuda3std6ranges3__45__cpo9iter_moveE,@object
	.size		_ZN39_INTERNAL_eecb0e6b_4_k_cu_4c3c56e7_90454cuda3std6ranges3__45__cpo9iter_moveE,(_ZN39_INTERNAL_eecb0e6b_4_k_cu_4c3c56e7_90454cuda3std3__45__cpo5beginE - _ZN39_INTERNAL_eecb0e6b_4_k_cu_4c3c56e7_90454cuda3std6ranges3__45__cpo9iter_moveE)
_ZN39_INTERNAL_eecb0e6b_4_k_cu_4c3c56e7_90454cuda3std6ranges3__45__cpo9iter_moveE:
	.zero		1
	.type		_ZN39_INTERNAL_eecb0e6b_4_k_cu_4c3c56e7_90454cuda3std3__45__cpo5beginE,@object
	.size		_ZN39_INTERNAL_eecb0e6b_4_k_cu_4c3c56e7_90454cuda3std3__45__cpo5beginE,(_ZN39_INTERNAL_eecb0e6b_4_k_cu_4c3c56e7_90454cuda3std3__441_GLOBAL__N__eecb0e6b_4_k_cu_4c3c56e7_90456ignoreE - _ZN39_INTERNAL_eecb0e6b_4_k_cu_4c3c56e7_90454cuda3std3__45__cpo5beginE)
_ZN39_INTERNAL_eecb0e6b_4_k_cu_4c3c56e7_90454cuda3std3__45__cpo5beginE:
	.zero		1
	.type		_ZN39_INTERNAL_eecb0e6b_4_k_cu_4c3c56e7_90454cuda3std3__441_GLOBAL__N__eecb0e6b_4_k_cu_4c3c56e7_90456ignoreE,@object
	.size		_ZN39_INTERNAL_eecb0e6b_4_k_cu_4c3c56e7_90454cuda3std3__441_GLOBAL__N__eecb0e6b_4_k_cu_4c3c56e7_90456ignoreE,(_ZN39_INTERNAL_eecb0e6b_4_k_cu_4c3c56e7_90454cute7productE - _ZN39_INTERNAL_eecb0e6b_4_k_cu_4c3c56e7_90454cuda3std3__441_GLOBAL__N__eecb0e6b_4_k_cu_4c3c56e7_90456ignoreE)
_ZN39_INTERNAL_eecb0e6b_4_k_cu_4c3c56e7_90454cuda3std3__441_GLOBAL__N__eecb0e6b_4_k_cu_4c3c56e7_90456ignoreE:
	.zero		1
	.type		_ZN39_INTERNAL_eecb0e6b_4_k_cu_4c3c56e7_90454cute7productE,@object
	.size		_ZN39_INTERNAL_eecb0e6b_4_k_cu_4c3c56e7_90454cute7productE,(_ZN39_INTERNAL_eecb0e6b_4_k_cu_4c3c56e7_90454cuda3std3__45__cpo3endE - _ZN39_INTERNAL_eecb0e6b_4_k_cu_4c3c56e7_90454cute7productE)
_ZN39_INTERNAL_eecb0e6b_4_k_cu_4c3c56e7_90454cute7productE:
	.zero		1
	.type		_ZN39_INTERNAL_eecb0e6b_4_k_cu_4c3c56e7_90454cuda3std3__45__cpo3endE,@object
	.size		_ZN39_INTERNAL_eecb0e6b_4_k_cu_4c3c56e7_90454cuda3std3__45__cpo3endE,(_ZN39_INTERNAL_eecb0e6b_4_k_cu_4c3c56e7_90454cuda3std3__419piecewise_constructE - _ZN39_INTERNAL_eecb0e6b_4_k_cu_4c3c56e7_90454cuda3std3__45__cpo3endE)
_ZN39_INTERNAL_eecb0e6b_4_k_cu_4c3c56e7_90454cuda3std3__45__cpo3endE:
	.zero		1
	.type		_ZN39_INTERNAL_eecb0e6b_4_k_cu_4c3c56e7_90454cuda3std3__419piecewise_constructE,@object
	.size		_ZN39_INTERNAL_eecb0e6b_4_k_cu_4c3c56e7_90454cuda3std3__419piecewise_constructE,(_ZN39_INTERNAL_eecb0e6b_4_k_cu_4c3c56e7_90454cuda3std3__45__cpo4cendE - _ZN39_INTERNAL_eecb0e6b_4_k_cu_4c3c56e7_90454cuda3std3__419piecewise_constructE)
_ZN39_INTERNAL_eecb0e6b_4_k_cu_4c3c56e7_90454cuda3std3__419piecewise_constructE:
	.zero		1
	.type		_ZN39_INTERNAL_eecb0e6b_4_k_cu_4c3c56e7_90454cuda3std3__45__cpo4cendE,@object
	.size		_ZN39_INTERNAL_eecb0e6b_4_k_cu_4c3c56e7_90454cuda3std3__45__cpo4cendE,(_ZN39_INTERNAL_eecb0e6b_4_k_cu_4c3c56e7_90454cuda3std6ranges3__45__cpo4swapE - _ZN39_INTERNAL_eecb0e6b_4_k_cu_4c3c56e7_90454cuda3std3__45__cpo4cendE)
_ZN39_INTERNAL_eecb0e6b_4_k_cu_4c3c56e7_90454cuda3std3__45__cpo4cendE:
	.zero		1
	.type		_ZN39_INTERNAL_eecb0e6b_4_k_cu_4c3c56e7_90454cuda3std6ranges3__45__cpo4swapE,@object
	.size		_ZN39_INTERNAL_eecb0e6b_4_k_cu_4c3c56e7_90454cuda3std6ranges3__45__cpo4swapE,(.L_10 - _ZN39_INTERNAL_eecb0e6b_4_k_cu_4c3c56e7_90454cuda3std6ranges3__45__cpo4swapE)
_ZN39_INTERNAL_eecb0e6b_4_k_cu_4c3c56e7_90454cuda3std6ranges3__45__cpo4swapE:
	.zero		1
.L_10:


//--------------------- .nv.constant0._ZN7cutlass13device_kernelINS_4gemm6kernel13GemmUniversalIN4cute5tupleIJiiiiEEENS1_10collective13CollectiveMmaINS1_35MainloopSm100TmaUmmaWarpSpecializedILi3ELi2ELi4ENS5_IJNS4_1CILi2EEESB_NSA_ILi1EEEEEEEENS5_IJNSA_ILi64EEENSA_ILi256EEESF_EEENS_10bfloat16_tENS5_IJlSC_lEEESI_SJ_NS4_8TiledMMAINS4_8MMA_AtomIJNS4_20SM100_MMA_F16BF16_SSISI_SI_fLi64ELi256ELNS4_4UMMA5MajorE0ELSO_0ELNSN_7ScaleInE0ELSP_0EEEEEENS4_6LayoutINS5_IJSC_SC_SC_EEENS5_IJNSA_ILi0EEESU_SU_EEEEENS5_IJNS4_10UnderscoreESX_SX_EEEEENS4_23SM90_TMA_LOAD_MULTICASTENS4_14ComposedLayoutINS4_7SwizzleILi3ELi4ELi3EEENS4_18smem_ptr_flag_bitsILi16EEENSS_INS5_IJNSA_ILi8EEESF_EEENS5_IJSF_SC_EEEEEEEvNS4_8identityES10_S1A_vS1B_EENS_8epilogue10collective18CollectiveEpilogueINS1D_23Sm100TmaWarpSpecializedILi4ELi2ELi32ELb1ELb0EEEJSH_NS5_IJNSS_ISF_SC_EES1I_EEESI_SJ_SI_SJ_NS1D_6fusion15FusionCallbacksIS1H_NS1K_17LinearCombinationISI_fSI_fLNS_15FloatRoundStyleE2EEESH_S1J_JEEENS4_5SM1004TMEM4LOAD26SM100_TMEM_LOAD_16dp256b8xENS4_13SM90_TMA_LOADES1A_NS4_17SM75_U32x4_LDSM_NENS4_14SM90_TMA_STOREES1A_NS4_17SM90_U32x4_STSM_NENS4_39AutoVectorizingCopyWithAssumedAlignmentILi128EEEEEEvvEEEEvNT_6ParamsE --------------------------
	.section	.nv.constant0._ZN7cutlass13device_kernelINS_4gemm6kernel13GemmUniversalIN4cute5tupleIJiiiiEEENS1_10collective13CollectiveMmaINS1_35MainloopSm100TmaUmmaWarpSpecializedILi3ELi2ELi4ENS5_IJNS4_1CILi2EEESB_NSA_ILi1EEEEEEEENS5_IJNSA_ILi64EEENSA_ILi256EEESF_EEENS_10bfloat16_tENS5_IJlSC_lEEESI_SJ_NS4_8TiledMMAINS4_8MMA_AtomIJNS4_20SM100_MMA_F16BF16_SSISI_SI_fLi64ELi256ELNS4_4UMMA5MajorE0ELSO_0ELNSN_7ScaleInE0ELSP_0EEEEEENS4_6LayoutINS5_IJSC_SC_SC_EEENS5_IJNSA_ILi0EEESU_SU_EEEEENS5_IJNS4_10UnderscoreESX_SX_EEEEENS4_23SM90_TMA_LOAD_MULTICASTENS4_14ComposedLayoutINS4_7SwizzleILi3ELi4ELi3EEENS4_18smem_ptr_flag_bitsILi16EEENSS_INS5_IJNSA_ILi8EEESF_EEENS5_IJSF_SC_EEEEEEEvNS4_8identityES10_S1A_vS1B_EENS_8epilogue10collective18CollectiveEpilogueINS1D_23Sm100TmaWarpSpecializedILi4ELi2ELi32ELb1ELb0EEEJSH_NS5_IJNSS_ISF_SC_EES1I_EEESI_SJ_SI_SJ_NS1D_6fusion15FusionCallbacksIS1H_NS1K_17LinearCombinationISI_fSI_fLNS_15FloatRoundStyleE2EEESH_S1J_JEEENS4_5SM1004TMEM4LOAD26SM100_TMEM_LOAD_16dp256b8xENS4_13SM90_TMA_LOADES1A_NS4_17SM75_U32x4_LDSM_NENS4_14SM90_TMA_STOREES1A_NS4_17SM90_U32x4_STSM_NENS4_39AutoVectorizingCopyWithAssumedAlignmentILi128EEEEEEvvEEEEvNT_6ParamsE,"a",@progbits
	.sectionflags	@""
	.align	4
.nv.constant0._ZN7cutlass13device_kernelINS_4gemm6kernel13GemmUniversalIN4cute5tupleIJiiiiEEENS1_10collective13CollectiveMmaINS1_35MainloopSm100TmaUmmaWarpSpecializedILi3ELi2ELi4ENS5_IJNS4_1CILi2EEESB_NSA_ILi1EEEEEEEENS5_IJNSA_ILi64EEENSA_ILi256EEESF_EEENS_10bfloat16_tENS5_IJlSC_lEEESI_SJ_NS4_8TiledMMAINS4_8MMA_AtomIJNS4_20SM100_MMA_F16BF16_SSISI_SI_fLi64ELi256ELNS4_4UMMA5MajorE0ELSO_0ELNSN_7ScaleInE0ELSP_0EEEEEENS4_6LayoutINS5_IJSC_SC_SC_EEENS5_IJNSA_ILi0EEESU_SU_EEEEENS5_IJNS4_10UnderscoreESX_SX_EEEEENS4_23SM90_TMA_LOAD_MULTICASTENS4_14ComposedLayoutINS4_7SwizzleILi3ELi4ELi3EEENS4_18smem_ptr_flag_bitsILi16EEENSS_INS5_IJNSA_ILi8EEESF_EEENS5_IJSF_SC_EEEEEEEvNS4_8identityES10_S1A_vS1B_EENS_8epilogue10collective18CollectiveEpilogueINS1D_23Sm100TmaWarpSpecializedILi4ELi2ELi32ELb1ELb0EEEJSH_NS5_IJNSS_ISF_SC_EES1I_EEESI_SJ_SI_SJ_NS1D_6fusion15FusionCallbacksIS1H_NS1K_17LinearCombinationISI_fSI_fLNS_15FloatRoundStyleE2EEESH_S1J_JEEENS4_5SM1004TMEM4LOAD26SM100_TMEM_LOAD_16dp256b8xENS4_13SM90_TMA_LOADES1A_NS4_17SM75_U32x4_LDSM_NENS4_14SM90_TMA_STOREES1A_NS4_17SM90_U32x4_STSM_NENS4_39AutoVectorizingCopyWithAssumedAlignmentILi128EEEEEEvvEEEEvNT_6ParamsE:
	.zero		2944


//--------------------- SYMBOLS --------------------------

	.type		.nv.reservedSmem.offset0,@object
	.size		.nv.reservedSmem.offset0,0x4
	.type		.nv.reservedSmem.cap,@object
	.size		.nv.reservedSmem.cap,0x4
	.type		__assertfail,@function
